//
// Generated by NVIDIA NVVM Compiler
//
// Compiler Build ID: CL-36424714
// Cuda compilation tools, release 13.0, V13.0.88
// Based on NVVM 20.0.0
//

.version 9.0
.target sm_100
.address_size 64

	// .globl	_Z18brute_force_kernelyyPiPcyiS0_
.const .align 1 .b8 d_charset[67] = {97, 98, 99, 100, 101, 102, 103, 104, 105, 106, 107, 108, 109, 110, 111, 112, 113, 114, 115, 116, 117, 118, 119, 120, 121, 122, 65, 66, 67, 68, 69, 70, 71, 72, 73, 74, 75, 76, 77, 78, 79, 80, 81, 82, 83, 84, 85, 86, 87, 88, 89, 90, 48, 49, 50, 51, 52, 53, 54, 55, 56, 57, 64, 35, 36, 38};

.visible .entry _Z18brute_force_kernelyyPiPcyiS0_(
	.param .u64 _Z18brute_force_kernelyyPiPcyiS0__param_0,
	.param .u64 _Z18brute_force_kernelyyPiPcyiS0__param_1,
	.param .u64 .ptr .align 1 _Z18brute_force_kernelyyPiPcyiS0__param_2,
	.param .u64 .ptr .align 1 _Z18brute_force_kernelyyPiPcyiS0__param_3,
	.param .u64 _Z18brute_force_kernelyyPiPcyiS0__param_4,
	.param .u32 _Z18brute_force_kernelyyPiPcyiS0__param_5,
	.param .u64 .ptr .align 1 _Z18brute_force_kernelyyPiPcyiS0__param_6
)
{
	.local .align 4 .b8 	__local_depot0[32];
	.reg .b64 	%SP;
	.reg .b64 	%SPL;
	.reg .pred 	%p<42>;
	.reg .b16 	%rs<82>;
	.reg .b32 	%r<126>;
	.reg .b64 	%rd<212>;

	mov.u64 	%SPL, __local_depot0;
	ld.param.u64 	%rd43, [_Z18brute_force_kernelyyPiPcyiS0__param_0];
	ld.param.u64 	%rd41, [_Z18brute_force_kernelyyPiPcyiS0__param_1];
	ld.param.u64 	%rd44, [_Z18brute_force_kernelyyPiPcyiS0__param_2];
	ld.param.u64 	%rd45, [_Z18brute_force_kernelyyPiPcyiS0__param_3];
	ld.param.u64 	%rd42, [_Z18brute_force_kernelyyPiPcyiS0__param_4];
	ld.param.u32 	%r44, [_Z18brute_force_kernelyyPiPcyiS0__param_5];
	ld.param.u64 	%rd46, [_Z18brute_force_kernelyyPiPcyiS0__param_6];
	cvta.to.global.u64 	%rd1, %rd46;
	cvta.to.global.u64 	%rd2, %rd45;
	cvta.to.global.u64 	%rd3, %rd44;
	add.u64 	%rd4, %SPL, 0;
	add.u64 	%rd5, %SPL, 20;
	mov.u32 	%r45, %ctaid.x;
	mov.u32 	%r46, %ntid.x;
	mov.u32 	%r47, %tid.x;
	mad.lo.s32 	%r48, %r45, %r46, %r47;
	mul.wide.u32 	%rd49, %r48, 1000;
	add.s64 	%rd6, %rd49, %rd43;
	setp.ge.u64 	%p1, %rd6, %rd41;
	@%p1 bra 	$L__BB0_54;
	ld.global.u32 	%r49, [%rd3];
	setp.ne.s32 	%p2, %r49, 0;
	cvt.s64.s32 	%rd50, %r44;
	add.s64 	%rd7, %rd5, %rd50;
	@%p2 bra 	$L__BB0_54;
	setp.gt.s32 	%p3, %r44, 0;
	@%p3 bra 	$L__BB0_4;
	ld.global.u8 	%rs1, [%rd1];
	ld.global.u8 	%rs2, [%rd1+1];
	ld.global.u8 	%rs3, [%rd1+2];
	ld.global.u8 	%rs4, [%rd1+3];
	ld.global.u8 	%rs5, [%rd1+4];
	mov.b32 	%r120, 0;
	bra.uni 	$L__BB0_36;
$L__BB0_4:
	and.b32  	%r1, %r44, 7;
	and.b32  	%r2, %r44, 3;
	and.b32  	%r3, %r44, 15;
	ld.global.u8 	%rs6, [%rd1];
	ld.global.u8 	%rs7, [%rd1+1];
	ld.global.u8 	%rs8, [%rd1+2];
	ld.global.u8 	%rs9, [%rd1+3];
	ld.global.u8 	%rs10, [%rd1+4];
	and.b32  	%r52, %r44, 2147483640;
	neg.s32 	%r4, %r52;
	mov.b32 	%r110, 0;
	cvt.u64.u32 	%rd183, %r44;
	add.s64 	%rd184, %rd4, %rd183;
	mov.u64 	%rd202, %rd6;
$L__BB0_5:
	setp.lt.u32 	%p10, %r44, 8;
	mov.u32 	%r118, %r44;
	@%p10 bra 	$L__BB0_9;
	add.s32 	%r112, %r44, -4;
	mov.u32 	%r111, %r4;
$L__BB0_7:
	.pragma "nounroll";
	add.s32 	%r53, %r112, 3;
	mov.u64 	%rd58, d_charset;
	mul.hi.u64 	%rd59, %rd202, 1117984489315730401;
	shr.u64 	%rd60, %rd59, 2;
	mul.lo.s64 	%rd61, %rd60, 66;
	sub.s64 	%rd62, %rd202, %rd61;
	add.s64 	%rd63, %rd58, %rd62;
	ld.const.u8 	%rs19, [%rd63];
	cvt.u64.u32 	%rd64, %r53;
	add.s64 	%rd65, %rd5, %rd64;
	st.local.u8 	[%rd65], %rs19;
	add.s32 	%r54, %r112, 2;
	mul.hi.u64 	%rd66, %rd60, 279496122328932601;
	mul.lo.s64 	%rd67, %rd66, 66;
	sub.s64 	%rd68, %rd60, %rd67;
	add.s64 	%rd69, %rd58, %rd68;
	ld.const.u8 	%rs20, [%rd69];
	cvt.u64.u32 	%rd70, %r54;
	add.s64 	%rd71, %rd5, %rd70;
	st.local.u8 	[%rd71], %rs20;
	mul.hi.u64 	%rd72, %rd202, 8672849371661423717;
	shr.u64 	%rd73, %rd72, 11;
	add.s32 	%r55, %r112, 1;
	mul.hi.u64 	%rd74, %rd73, 279496122328932601;
	mul.lo.s64 	%rd75, %rd74, 66;
	sub.s64 	%rd76, %rd73, %rd75;
	add.s64 	%rd77, %rd58, %rd76;
	ld.const.u8 	%rs21, [%rd77];
	cvt.u64.u32 	%rd78, %r55;
	add.s64 	%rd79, %rd5, %rd78;
	st.local.u8 	[%rd79], %rs21;
	mul.hi.u64 	%rd80, %rd202, 8410035754338350271;
	shr.u64 	%rd81, %rd80, 17;
	add.s32 	%r56, %r112, -4;
	mul.hi.u64 	%rd82, %rd81, 279496122328932601;
	mul.lo.s64 	%rd83, %rd82, 66;
	sub.s64 	%rd84, %rd81, %rd83;
	add.s64 	%rd85, %rd58, %rd84;
	ld.const.u8 	%rs22, [%rd85];
	cvt.u64.u32 	%rd86, %r112;
	add.s64 	%rd87, %rd5, %rd86;
	st.local.u8 	[%rd87], %rs22;
	mul.hi.u64 	%rd88, %rd202, -2136371701659417757;
	shr.u64 	%rd89, %rd88, 24;
	add.s32 	%r57, %r112, -1;
	mul.hi.u64 	%rd90, %rd89, 279496122328932601;
	mul.lo.s64 	%rd91, %rd90, 66;
	sub.s64 	%rd92, %rd89, %rd91;
	add.s64 	%rd93, %rd58, %rd92;
	ld.const.u8 	%rs23, [%rd93];
	cvt.u64.u32 	%rd94, %r57;
	add.s64 	%rd95, %rd5, %rd94;
	st.local.u8 	[%rd95], %rs23;
	mul.hi.u64 	%rd96, %rd202, 1977014832975773801;
	shr.u64 	%rd97, %rd96, 27;
	add.s32 	%r58, %r112, -2;
	mul.hi.u64 	%rd98, %rd97, 279496122328932601;
	mul.lo.s64 	%rd99, %rd98, 66;
	sub.s64 	%rd100, %rd97, %rd99;
	add.s64 	%rd101, %rd58, %rd100;
	ld.const.u8 	%rs24, [%rd101];
	cvt.u64.u32 	%rd102, %r58;
	add.s64 	%rd103, %rd5, %rd102;
	st.local.u8 	[%rd103], %rs24;
	mul.hi.u64 	%rd104, %rd202, -3109901733049003341;
	shr.u64 	%rd105, %rd104, 36;
	add.s32 	%r59, %r112, -3;
	cvt.u32.u64 	%r60, %rd105;
	mul.hi.u32 	%r61, %r60, 260301049;
	shr.u32 	%r62, %r61, 2;
	mul.lo.s32 	%r63, %r62, 66;
	sub.s32 	%r64, %r60, %r63;
	cvt.u64.u32 	%rd106, %r64;
	add.s64 	%rd107, %rd58, %rd106;
	ld.const.u8 	%rs25, [%rd107];
	cvt.u64.u32 	%rd108, %r59;
	add.s64 	%rd109, %rd5, %rd108;
	st.local.u8 	[%rd109], %rs25;
	mul.hi.u64 	%rd110, %rd202, -3574654531250838137;
	shr.u64 	%rd111, %rd110, 42;
	cvt.u32.u64 	%r65, %rd111;
	mul.hi.u32 	%r66, %r65, 65075263;
	mul.lo.s32 	%r67, %r66, 66;
	sub.s32 	%r68, %r65, %r67;
	cvt.u64.u32 	%rd112, %r68;
	add.s64 	%rd113, %rd58, %rd112;
	ld.const.u8 	%rs26, [%rd113];
	cvt.u64.u32 	%rd114, %r56;
	add.s64 	%rd115, %rd5, %rd114;
	st.local.u8 	[%rd115], %rs26;
	shr.u64 	%rd116, %rd202, 8;
	mul.hi.u64 	%rd117, %rd116, 56333672509313309;
	shr.u64 	%rd202, %rd117, 32;
	add.s32 	%r112, %r112, -8;
	add.s32 	%r111, %r111, 8;
	setp.eq.s32 	%p11, %r111, 0;
	@%p11 bra 	$L__BB0_8;
	bra.uni 	$L__BB0_7;
$L__BB0_8:
	add.s32 	%r118, %r112, 4;
$L__BB0_9:
	setp.eq.s32 	%p12, %r1, 0;
	@%p12 bra 	$L__BB0_17;
	add.s32 	%r69, %r1, -1;
	setp.lt.u32 	%p13, %r69, 3;
	@%p13 bra 	$L__BB0_12;
	add.s32 	%r70, %r118, -1;
	mov.u64 	%rd118, d_charset;
	mul.hi.u64 	%rd119, %rd202, 1117984489315730401;
	shr.u64 	%rd120, %rd119, 2;
	mul.lo.s64 	%rd121, %rd120, 66;
	sub.s64 	%rd122, %rd202, %rd121;
	add.s64 	%rd123, %rd118, %rd122;
	ld.const.u8 	%rs27, [%rd123];
	cvt.u64.u32 	%rd124, %r70;
	add.s64 	%rd125, %rd5, %rd124;
	st.local.u8 	[%rd125], %rs27;
	add.s32 	%r71, %r118, -2;
	mul.hi.u64 	%rd126, %rd120, 279496122328932601;
	mul.lo.s64 	%rd127, %rd126, 66;
	sub.s64 	%rd128, %rd120, %rd127;
	add.s64 	%rd129, %rd118, %rd128;
	ld.const.u8 	%rs28, [%rd129];
	cvt.u64.u32 	%rd130, %r71;
	add.s64 	%rd131, %rd5, %rd130;
	st.local.u8 	[%rd131], %rs28;
	mul.hi.u64 	%rd132, %rd202, 8672849371661423717;
	shr.u64 	%rd133, %rd132, 11;
	add.s32 	%r72, %r118, -3;
	mul.hi.u64 	%rd134, %rd133, 279496122328932601;
	mul.lo.s64 	%rd135, %rd134, 66;
	sub.s64 	%rd136, %rd133, %rd135;
	add.s64 	%rd137, %rd118, %rd136;
	ld.const.u8 	%rs29, [%rd137];
	cvt.u64.u32 	%rd138, %r72;
	add.s64 	%rd139, %rd5, %rd138;
	st.local.u8 	[%rd139], %rs29;
	mul.hi.u64 	%rd140, %rd202, 8410035754338350271;
	shr.u64 	%rd141, %rd140, 17;
	add.s32 	%r118, %r118, -4;
	mul.hi.u64 	%rd142, %rd141, 279496122328932601;
	mul.lo.s64 	%rd143, %rd142, 66;
	sub.s64 	%rd144, %rd141, %rd143;
	add.s64 	%rd145, %rd118, %rd144;
	ld.const.u8 	%rs30, [%rd145];
	cvt.u64.u32 	%rd146, %r118;
	add.s64 	%rd147, %rd5, %rd146;
	st.local.u8 	[%rd147], %rs30;
	mul.hi.u64 	%rd148, %rd202, -2136371701659417757;
	shr.u64 	%rd202, %rd148, 24;
$L__BB0_12:
	setp.eq.s32 	%p14, %r2, 0;
	@%p14 bra 	$L__BB0_17;
	setp.eq.s32 	%p15, %r2, 1;
	@%p15 bra 	$L__BB0_15;
	add.s32 	%r73, %r118, -1;
	mov.u64 	%rd149, d_charset;
	mul.hi.u64 	%rd150, %rd202, 1117984489315730401;
	shr.u64 	%rd151, %rd150, 2;
	mul.lo.s64 	%rd152, %rd151, 66;
	sub.s64 	%rd153, %rd202, %rd152;
	add.s64 	%rd154, %rd149, %rd153;
	ld.const.u8 	%rs31, [%rd154];
	cvt.u64.u32 	%rd155, %r73;
	add.s64 	%rd156, %rd5, %rd155;
	st.local.u8 	[%rd156], %rs31;
	add.s32 	%r118, %r118, -2;
	mul.hi.u64 	%rd157, %rd151, 279496122328932601;
	mul.lo.s64 	%rd158, %rd157, 66;
	sub.s64 	%rd159, %rd151, %rd158;
	add.s64 	%rd160, %rd149, %rd159;
	ld.const.u8 	%rs32, [%rd160];
	cvt.u64.u32 	%rd161, %r118;
	add.s64 	%rd162, %rd5, %rd161;
	st.local.u8 	[%rd162], %rs32;
	mul.hi.u64 	%rd163, %rd202, 8672849371661423717;
	shr.u64 	%rd202, %rd163, 11;
$L__BB0_15:
	and.b32  	%r74, %r44, 1;
	setp.eq.b32 	%p16, %r74, 1;
	not.pred 	%p17, %p16;
	@%p17 bra 	$L__BB0_17;
	add.s32 	%r75, %r118, -1;
	mul.hi.u64 	%rd164, %rd202, 1117984489315730401;
	shr.u64 	%rd165, %rd164, 2;
	mul.lo.s64 	%rd166, %rd165, 66;
	sub.s64 	%rd167, %rd202, %rd166;
	mov.u64 	%rd168, d_charset;
	add.s64 	%rd169, %rd168, %rd167;
	ld.const.u8 	%rs33, [%rd169];
	cvt.u64.u32 	%rd170, %r75;
	add.s64 	%rd171, %rd5, %rd170;
	st.local.u8 	[%rd171], %rs33;
$L__BB0_17:
	setp.lt.u32 	%p18, %r44, 16;
	mov.b16 	%rs34, 0;
	st.local.u8 	[%rd7], %rs34;
	mov.b32 	%r115, 0;
	@%p18 bra 	$L__BB0_20;
	mov.b32 	%r113, 0;
$L__BB0_19:
	.pragma "nounroll";
	cvt.u64.u32 	%rd172, %r113;
	add.s64 	%rd173, %rd5, %rd172;
	add.s64 	%rd174, %rd4, %rd172;
	ld.local.u8 	%r78, [%rd173+3];
	ld.local.u8 	%r79, [%rd173+2];
	prmt.b32 	%r80, %r79, %r78, 0x3340U;
	ld.local.u8 	%r81, [%rd173+1];
	ld.local.u8 	%r82, [%rd173];
	prmt.b32 	%r83, %r82, %r81, 0x3340U;
	prmt.b32 	%r84, %r83, %r80, 0x5410U;
	st.local.u32 	[%rd174], %r84;
	ld.local.u8 	%r85, [%rd173+7];
	ld.local.u8 	%r86, [%rd173+6];
	prmt.b32 	%r87, %r86, %r85, 0x3340U;
	ld.local.u8 	%r88, [%rd173+5];
	ld.local.u8 	%r89, [%rd173+4];
	prmt.b32 	%r90, %r89, %r88, 0x3340U;
	prmt.b32 	%r91, %r90, %r87, 0x5410U;
	st.local.u32 	[%rd174+4], %r91;
	ld.local.u8 	%r92, [%rd173+11];
	ld.local.u8 	%r93, [%rd173+10];
	prmt.b32 	%r94, %r93, %r92, 0x3340U;
	ld.local.u8 	%r95, [%rd173+9];
	ld.local.u8 	%r96, [%rd173+8];
	prmt.b32 	%r97, %r96, %r95, 0x3340U;
	prmt.b32 	%r98, %r97, %r94, 0x5410U;
	st.local.u32 	[%rd174+8], %r98;
	add.s32 	%r113, %r113, 16;
	ld.local.u8 	%r99, [%rd173+15];
	ld.local.u8 	%r100, [%rd173+14];
	prmt.b32 	%r101, %r100, %r99, 0x3340U;
	ld.local.u8 	%r102, [%rd173+13];
	ld.local.u8 	%r103, [%rd173+12];
	prmt.b32 	%r104, %r103, %r102, 0x3340U;
	prmt.b32 	%r105, %r104, %r101, 0x5410U;
	st.local.u32 	[%rd174+12], %r105;
	and.b32  	%r115, %r44, 2147483632;
	setp.eq.s32 	%p19, %r113, %r115;
	@%p19 bra 	$L__BB0_20;
	bra.uni 	$L__BB0_19;
$L__BB0_20:
	setp.eq.s32 	%p20, %r3, 0;
	@%p20 bra 	$L__BB0_30;
	add.s32 	%r106, %r3, -1;
	setp.lt.u32 	%p21, %r106, 7;
	@%p21 bra 	$L__BB0_23;
	cvt.u64.u32 	%rd175, %r115;
	add.s64 	%rd176, %rd5, %rd175;
	ld.local.u8 	%rs35, [%rd176];
	add.s64 	%rd177, %rd4, %rd175;
	st.local.u8 	[%rd177], %rs35;
	ld.local.u8 	%rs36, [%rd176+1];
	st.local.u8 	[%rd177+1], %rs36;
	ld.local.u8 	%rs37, [%rd176+2];
	st.local.u8 	[%rd177+2], %rs37;
	ld.local.u8 	%rs38, [%rd176+3];
	st.local.u8 	[%rd177+3], %rs38;
	ld.local.u8 	%rs39, [%rd176+4];
	st.local.u8 	[%rd177+4], %rs39;
	ld.local.u8 	%rs40, [%rd176+5];
	st.local.u8 	[%rd177+5], %rs40;
	ld.local.u8 	%rs41, [%rd176+6];
	st.local.u8 	[%rd177+6], %rs41;
	ld.local.u8 	%rs42, [%rd176+7];
	st.local.u8 	[%rd177+7], %rs42;
	add.s32 	%r115, %r115, 8;
$L__BB0_23:
	setp.eq.s32 	%p22, %r1, 0;
	@%p22 bra 	$L__BB0_30;
	add.s32 	%r107, %r1, -1;
	setp.lt.u32 	%p23, %r107, 3;
	@%p23 bra 	$L__BB0_26;
	cvt.u64.u32 	%rd178, %r115;
	add.s64 	%rd179, %rd5, %rd178;
	ld.local.u8 	%rs43, [%rd179];
	add.s64 	%rd180, %rd4, %rd178;
	st.local.u8 	[%rd180], %rs43;
	ld.local.u8 	%rs44, [%rd179+1];
	st.local.u8 	[%rd180+1], %rs44;
	ld.local.u8 	%rs45, [%rd179+2];
	st.local.u8 	[%rd180+2], %rs45;
	ld.local.u8 	%rs46, [%rd179+3];
	st.local.u8 	[%rd180+3], %rs46;
	add.s32 	%r115, %r115, 4;
$L__BB0_26:
	setp.eq.s32 	%p24, %r2, 0;
	@%p24 bra 	$L__BB0_30;
	setp.eq.s32 	%p25, %r2, 1;
	cvt.u64.u32 	%rd181, %r115;
	add.s64 	%rd17, %rd5, %rd181;
	ld.local.u8 	%rs47, [%rd17];
	add.s64 	%rd18, %rd4, %rd181;
	st.local.u8 	[%rd18], %rs47;
	@%p25 bra 	$L__BB0_30;
	setp.eq.s32 	%p26, %r2, 2;
	ld.local.u8 	%rs48, [%rd17+1];
	st.local.u8 	[%rd18+1], %rs48;
	@%p26 bra 	$L__BB0_30;
	ld.local.u8 	%rs49, [%rd17+2];
	st.local.u8 	[%rd18+2], %rs49;
$L__BB0_30:
	st.local.u8 	[%rd184], %rs6;
	st.local.u8 	[%rd184+1], %rs7;
	st.local.u8 	[%rd184+2], %rs8;
	st.local.u8 	[%rd184+3], %rs9;
	st.local.u8 	[%rd184+4], %rs10;
	mov.b16 	%rs50, 0;
	st.local.u8 	[%rd184+5], %rs50;
	ld.local.u8 	%rs80, [%rd4];
	setp.eq.s16 	%p27, %rs80, 0;
	mov.b64 	%rd201, -3750763034362895579;
	@%p27 bra 	$L__BB0_33;
	mov.b64 	%rd201, -3750763034362895579;
	mov.u64 	%rd199, %rd4;
$L__BB0_32:
	add.s64 	%rd13, %rd199, 1;
	cvt.u64.u16 	%rd186, %rs80;
	and.b64  	%rd187, %rd186, 255;
	xor.b64  	%rd188, %rd201, %rd187;
	mul.lo.s64 	%rd201, %rd188, 1099511628211;
	ld.local.u8 	%rs80, [%rd199+1];
	setp.ne.s16 	%p28, %rs80, 0;
	mov.u64 	%rd199, %rd13;
	@%p28 bra 	$L__BB0_32;
$L__BB0_33:
	setp.eq.s64 	%p29, %rd201, %rd42;
	@%p29 bra 	$L__BB0_41;
	add.s32 	%r14, %r110, 1;
	setp.lt.u32 	%p30, %r110, 999;
	cvt.u64.u32 	%rd189, %r14;
	add.s64 	%rd202, %rd6, %rd189;
	setp.lt.u64 	%p31, %rd202, %rd41;
	and.pred  	%p32, %p30, %p31;
	mov.u32 	%r110, %r14;
	@%p32 bra 	$L__BB0_5;
	bra.uni 	$L__BB0_54;
$L__BB0_35:
	add.s32 	%r26, %r120, 1;
	setp.gt.u32 	%p7, %r120, 998;
	cvt.u64.u32 	%rd56, %r26;
	add.s64 	%rd57, %rd6, %rd56;
	setp.ge.u64 	%p8, %rd57, %rd41;
	or.pred  	%p9, %p7, %p8;
	mov.u32 	%r120, %r26;
	@%p9 bra 	$L__BB0_54;
$L__BB0_36:
	setp.eq.s16 	%p4, %rs1, 0;
	st.local.u8 	[%rd4+1], %rs2;
	st.local.v2.u8 	[%rd4+2], {%rs3, %rs4};
	mov.b16 	%rs17, 0;
	st.local.v2.u8 	[%rd4+4], {%rs5, %rs17};
	mov.b64 	%rd207, -3750763034362895579;
	@%p4 bra 	$L__BB0_39;
	mov.b64 	%rd207, -3750763034362895579;
	mov.u16 	%rs81, %rs1;
	mov.u64 	%rd205, %rd4;
$L__BB0_38:
	add.s64 	%rd26, %rd205, 1;
	cvt.u64.u16 	%rd53, %rs81;
	and.b64  	%rd54, %rd53, 255;
	xor.b64  	%rd55, %rd207, %rd54;
	mul.lo.s64 	%rd207, %rd55, 1099511628211;
	ld.local.u8 	%rs81, [%rd205+1];
	setp.ne.s16 	%p5, %rs81, 0;
	mov.u64 	%rd205, %rd26;
	@%p5 bra 	$L__BB0_38;
$L__BB0_39:
	setp.ne.s64 	%p6, %rd207, %rd42;
	@%p6 bra 	$L__BB0_35;
	mov.b16 	%rs18, 0;
	st.local.u8 	[%rd7], %rs18;
$L__BB0_41:
	mov.b32 	%r108, 1;
	st.global.u32 	[%rd3], %r108;
	setp.lt.s32 	%p33, %r44, 0;
	@%p33 bra 	$L__BB0_54;
	add.s32 	%r28, %r44, 1;
	and.b32  	%r29, %r28, 15;
	setp.lt.u32 	%p34, %r44, 15;
	mov.b32 	%r123, 0;
	@%p34 bra 	$L__BB0_45;
	and.b32  	%r123, %r28, -16;
	neg.s32 	%r121, %r123;
	add.s64 	%rd209, %rd5, 7;
	add.s64 	%rd208, %rd2, 7;
$L__BB0_44:
	.pragma "nounroll";
	ld.local.u8 	%rs51, [%rd209+-7];
	st.global.u8 	[%rd208+-7], %rs51;
	ld.local.u8 	%rs52, [%rd209+-6];
	st.global.u8 	[%rd208+-6], %rs52;
	ld.local.u8 	%rs53, [%rd209+-5];
	st.global.u8 	[%rd208+-5], %rs53;
	ld.local.u8 	%rs54, [%rd209+-4];
	st.global.u8 	[%rd208+-4], %rs54;
	ld.local.u8 	%rs55, [%rd209+-3];
	st.global.u8 	[%rd208+-3], %rs55;
	ld.local.u8 	%rs56, [%rd209+-2];
	st.global.u8 	[%rd208+-2], %rs56;
	ld.local.u8 	%rs57, [%rd209+-1];
	st.global.u8 	[%rd208+-1], %rs57;
	ld.local.u8 	%rs58, [%rd209];
	st.global.u8 	[%rd208], %rs58;
	ld.local.u8 	%rs59, [%rd209+1];
	st.global.u8 	[%rd208+1], %rs59;
	ld.local.u8 	%rs60, [%rd209+2];
	st.global.u8 	[%rd208+2], %rs60;
	ld.local.u8 	%rs61, [%rd209+3];
	st.global.u8 	[%rd208+3], %rs61;
	ld.local.u8 	%rs62, [%rd209+4];
	st.global.u8 	[%rd208+4], %rs62;
	ld.local.u8 	%rs63, [%rd209+5];
	st.global.u8 	[%rd208+5], %rs63;
	ld.local.u8 	%rs64, [%rd209+6];
	st.global.u8 	[%rd208+6], %rs64;
	ld.local.u8 	%rs65, [%rd209+7];
	st.global.u8 	[%rd208+7], %rs65;
	ld.local.u8 	%rs66, [%rd209+8];
	st.global.u8 	[%rd208+8], %rs66;
	add.s32 	%r121, %r121, 16;
	add.s64 	%rd209, %rd209, 16;
	add.s64 	%rd208, %rd208, 16;
	setp.ne.s32 	%p35, %r121, 0;
	@%p35 bra 	$L__BB0_44;
$L__BB0_45:
	setp.eq.s32 	%p36, %r29, 0;
	@%p36 bra 	$L__BB0_54;
	and.b32  	%r35, %r28, 7;
	setp.lt.u32 	%p37, %r29, 8;
	@%p37 bra 	$L__BB0_48;
	cvt.u64.u32 	%rd190, %r123;
	add.s64 	%rd191, %rd5, %rd190;
	ld.local.u8 	%rs67, [%rd191];
	add.s64 	%rd192, %rd2, %rd190;
	st.global.u8 	[%rd192], %rs67;
	ld.local.u8 	%rs68, [%rd191+1];
	st.global.u8 	[%rd192+1], %rs68;
	ld.local.u8 	%rs69, [%rd191+2];
	st.global.u8 	[%rd192+2], %rs69;
	ld.local.u8 	%rs70, [%rd191+3];
	st.global.u8 	[%rd192+3], %rs70;
	ld.local.u8 	%rs71, [%rd191+4];
	st.global.u8 	[%rd192+4], %rs71;
	ld.local.u8 	%rs72, [%rd191+5];
	st.global.u8 	[%rd192+5], %rs72;
	ld.local.u8 	%rs73, [%rd191+6];
	st.global.u8 	[%rd192+6], %rs73;
	ld.local.u8 	%rs74, [%rd191+7];
	st.global.u8 	[%rd192+7], %rs74;
	add.s32 	%r123, %r123, 8;
$L__BB0_48:
	setp.eq.s32 	%p38, %r35, 0;
	@%p38 bra 	$L__BB0_54;
	and.b32  	%r38, %r28, 3;
	setp.lt.u32 	%p39, %r35, 4;
	@%p39 bra 	$L__BB0_51;
	cvt.u64.u32 	%rd193, %r123;
	add.s64 	%rd194, %rd5, %rd193;
	ld.local.u8 	%rs75, [%rd194];
	add.s64 	%rd195, %rd2, %rd193;
	st.global.u8 	[%rd195], %rs75;
	ld.local.u8 	%rs76, [%rd194+1];
	st.global.u8 	[%rd195+1], %rs76;
	ld.local.u8 	%rs77, [%rd194+2];
	st.global.u8 	[%rd195+2], %rs77;
	ld.local.u8 	%rs78, [%rd194+3];
	st.global.u8 	[%rd195+3], %rs78;
	add.s32 	%r123, %r123, 4;
$L__BB0_51:
	setp.eq.s32 	%p40, %r38, 0;
	@%p40 bra 	$L__BB0_54;
	cvt.u64.u32 	%rd196, %r123;
	add.s64 	%rd211, %rd2, %rd196;
	add.s64 	%rd210, %rd5, %rd196;
	neg.s32 	%r125, %r38;
$L__BB0_53:
	.pragma "nounroll";
	ld.local.u8 	%rs79, [%rd210];
	st.global.u8 	[%rd211], %rs79;
	add.s64 	%rd211, %rd211, 1;
	add.s64 	%rd210, %rd210, 1;
	add.s32 	%r125, %r125, 1;
	setp.ne.s32 	%p41, %r125, 0;
	@%p41 bra 	$L__BB0_53;
$L__BB0_54:
	ret;

}


// ===== COMPILED SASS (sm_100) =====

	.target	sm_100

	.elftype	@"ET_EXEC"


//--------------------- .note.nv.tkinfo           --------------------------
	.section	.note.nv.tkinfo,"",@"SHT_NOTE"
	.sectionflags	@"SHF_NOTE_NV_TKINFO"
	.tkinfo
        /*0018*/ 	.word	0x00000002
        /*0030*/ 	.string	""
        /*0030*/ 	.string	"ptxas"
        /*0030*/ 	.string	"Cuda compilation tools, release 13.0, V13.0.88"
        /*0030*/ 	.string	"Build cuda_13.0.r13.0/compiler.36424714_0"
        /*0030*/ 	.string	"-arch sm_100 -m 64 "



//--------------------- .note.nv.cuinfo           --------------------------
	.section	.note.nv.cuinfo,"",@"SHT_NOTE"
	.sectionflags	@"SHF_NOTE_NV_CUINFO"
        /*0018*/ 	.short	0x0002
        /*001a*/ 	.short	0x0064
        /*001c*/ 	.short	0x0082
	.zero		2


//--------------------- .nv.info                  --------------------------
	.section	.nv.info,"",@"SHT_CUDA_INFO"
	.align	4


	//----- nvinfo : EIATTR_REGCOUNT
	.align		4
        /*0000*/ 	.byte	0x04, 0x2f
        /*0002*/ 	.short	(.L_2 - .L_1)
	.align		4
.L_1:
        /*0004*/ 	.word	index@(_Z18brute_force_kernelyyPiPcyiS0_)
        /*0008*/ 	.word	0x00000020


	//----- nvinfo : EIATTR_FRAME_SIZE
	.align		4
.L_2:
        /*000c*/ 	.byte	0x04, 0x11
        /*000e*/ 	.short	(.L_4 - .L_3)
	.align		4
.L_3:
        /*0010*/ 	.word	index@(_Z18brute_force_kernelyyPiPcyiS0_)
        /*0014*/ 	.word	0x00000020


	//----- nvinfo : EIATTR_MIN_STACK_SIZE
	.align		4
.L_4:
        /*0018*/ 	.byte	0x04, 0x12
        /*001a*/ 	.short	(.L_6 - .L_5)
	.align		4
.L_5:
        /*001c*/ 	.word	index@(_Z18brute_force_kernelyyPiPcyiS0_)
        /*0020*/ 	.word	0x00000020
.L_6:


//--------------------- .nv.compat                --------------------------
	.section	.nv.compat,"",@"SHT_CUDA_COMPAT_INFO"
	.align	4
        /*0000*/ 	.byte	0x02, 0x09, 0x00, 0x00, 0x02, 0x02, 0x01, 0x00, 0x02, 0x05, 0x05, 0x00, 0x03, 0x07, 0x01, 0x01
        /*0010*/ 	.byte	0x02, 0x03, 0x00, 0x00, 0x02, 0x06, 0x01, 0x00, 0x04, 0x0b, 0x08, 0x00, 0x09, 0x00, 0x00, 0x00
        /*0020*/ 	.byte	0x00, 0x00, 0x00, 0x00


//--------------------- .nv.info._Z18brute_force_kernelyyPiPcyiS0_ --------------------------
	.section	.nv.info._Z18brute_force_kernelyyPiPcyiS0_,"",@"SHT_CUDA_INFO"
	.sectionflags	@""
	.align	4


	//----- nvinfo : EIATTR_CUDA_API_VERSION
	.align		4
        /*0000*/ 	.byte	0x04, 0x37
        /*0002*/ 	.short	(.L_8 - .L_7)
.L_7:
        /*0004*/ 	.word	0x00000082


	//----- nvinfo : EIATTR_KPARAM_INFO
	.align		4
.L_8:
        /*0008*/ 	.byte	0x04, 0x17
        /*000a*/ 	.short	(.L_10 - .L_9)
.L_9:
        /*000c*/ 	.word	0x00000000
        /*0010*/ 	.short	0x0006
        /*0012*/ 	.short	0x0030
        /*0014*/ 	.byte	0x00, 0xf5, 0x21, 0x00


	//----- nvinfo : EIATTR_KPARAM_INFO
	.align		4
.L_10:
        /*0018*/ 	.byte	0x04, 0x17
        /*001a*/ 	.short	(.L_12 - .L_11)
.L_11:
        /*001c*/ 	.word	0x00000000
        /*0020*/ 	.short	0x0005
        /*0022*/ 	.short	0x0028
        /*0024*/ 	.byte	0x00, 0xf0, 0x11, 0x00


	//----- nvinfo : EIATTR_KPARAM_INFO
	.align		4
.L_12:
        /*0028*/ 	.byte	0x04, 0x17
        /*002a*/ 	.short	(.L_14 - .L_13)
.L_13:
        /*002c*/ 	.word	0x00000000
        /*0030*/ 	.short	0x0004
        /*0032*/ 	.short	0x0020
        /*0034*/ 	.byte	0x00, 0xf0, 0x21, 0x00


	//----- nvinfo : EIATTR_KPARAM_INFO
	.align		4
.L_14:
        /*0038*/ 	.byte	0x04, 0x17
        /*003a*/ 	.short	(.L_16 - .L_15)
.L_15:
        /*003c*/ 	.word	0x00000000
        /*0040*/ 	.short	0x0003
        /*0042*/ 	.short	0x0018
        /*0044*/ 	.byte	0x00, 0xf5, 0x21, 0x00


	//----- nvinfo : EIATTR_KPARAM_INFO
	.align		4
.L_16:
        /*0048*/ 	.byte	0x04, 0x17
        /*004a*/ 	.short	(.L_18 - .L_17)
.L_17:
        /*004c*/ 	.word	0x00000000
        /*0050*/ 	.short	0x0002
        /*0052*/ 	.short	0x0010
        /*0054*/ 	.byte	0x00, 0xf5, 0x21, 0x00


	//----- nvinfo : EIATTR_KPARAM_INFO
	.align		4
.L_18:
        /*0058*/ 	.byte	0x04, 0x17
        /*005a*/ 	.short	(.L_20 - .L_19)
.L_19:
        /*005c*/ 	.word	0x00000000
        /*0060*/ 	.short	0x0001
        /*0062*/ 	.short	0x0008
        /*0064*/ 	.byte	0x00, 0xf0, 0x21, 0x00


	//----- nvinfo : EIATTR_KPARAM_INFO
	.align		4
.L_20:
        /*0068*/ 	.byte	0x04, 0x17
        /*006a*/ 	.short	(.L_22 - .L_21)
.L_21:
        /*006c*/ 	.word	0x00000000
        /*0070*/ 	.short	0x0000
        /*0072*/ 	.short	0x0000
        /*0074*/ 	.byte	0x00, 0xf0, 0x21, 0x00


	//----- nvinfo : EIATTR_SPARSE_MMA_MASK
	.align		4
.L_22:
        /*0078*/ 	.byte	0x03, 0x50
        /*007a*/ 	.short	0x0000


	//----- nvinfo : EIATTR_MAXREG_COUNT
	.align		4
        /*007c*/ 	.byte	0x03, 0x1b
        /*007e*/ 	.short	0x00ff


	//----- nvinfo : EIATTR_MERCURY_ISA_VERSION
	.align		4
        /*0080*/ 	.byte	0x03, 0x5f
        /*0082*/ 	.short	0x0101


	//----- nvinfo : EIATTR_VRC_CTA_INIT_COUNT
	.align		4
        /*0084*/ 	.byte	0x02, 0x4a
	.zero		1
	.zero		1


	//----- nvinfo : EIATTR_EXIT_INSTR_OFFSETS
	.align		4
        /*0088*/ 	.byte	0x04, 0x1c
        /*008a*/ 	.short	(.L_24 - .L_23)


	//   ....[0]....
.L_23:
        /*008c*/ 	.word	0x000000b0


	//   ....[1]....
        /*0090*/ 	.word	0x00000100


	//   ....[2]....
        /*0094*/ 	.word	0x00000420


	//   ....[3]....
        /*0098*/ 	.word	0x00001e40


	//   ....[4]....
        /*009c*/ 	.word	0x00001eb0


	//   ....[5]....
        /*00a0*/ 	.word	0x00002230


	//   ....[6]....
        /*00a4*/ 	.word	0x000023d0


	//   ....[7]....
        /*00a8*/ 	.word	0x000024f0


	//   ....[8]....
        /*00ac*/ 	.word	0x000025f0


	//----- nvinfo : EIATTR_CRS_STACK_SIZE
	.align		4
.L_24:
        /*00b0*/ 	.byte	0x04, 0x1e
        /*00b2*/ 	.short	(.L_26 - .L_25)
.L_25:
        /*00b4*/ 	.word	0x00000000


	//----- nvinfo : EIATTR_CBANK_PARAM_SIZE
	.align		4
.L_26:
        /*00b8*/ 	.byte	0x03, 0x19
        /*00ba*/ 	.short	0x0038


	//----- nvinfo : EIATTR_PARAM_CBANK
	.align		4
        /*00bc*/ 	.byte	0x04, 0x0a
        /*00be*/ 	.short	(.L_28 - .L_27)
	.align		4
.L_27:
        /*00c0*/ 	.word	index@(.nv.constant0._Z18brute_force_kernelyyPiPcyiS0_)
        /*00c4*/ 	.short	0x0380
        /*00c6*/ 	.short	0x0038


	//----- nvinfo : EIATTR_SW_WAR
	.align		4
.L_28:
        /*00c8*/ 	.byte	0x04, 0x36
        /*00ca*/ 	.short	(.L_30 - .L_29)
.L_29:
        /*00cc*/ 	.word	0x00000008
.L_30:


//--------------------- .nv.callgraph             --------------------------
	.section	.nv.callgraph,"",@"SHT_CUDA_CALLGRAPH"
	.align	4
	.sectionentsize	8
	.align		4
        /*0000*/ 	.word	0x00000000
	.align		4
        /*0004*/ 	.word	0xffffffff
	.align		4
        /*0008*/ 	.word	0x00000000
	.align		4
        /*000c*/ 	.word	0xfffffffe
	.align		4
        /*0010*/ 	.word	0x00000000
	.align		4
        /*0014*/ 	.word	0xfffffffd
	.align		4
        /*0018*/ 	.word	0x00000000
	.align		4
        /*001c*/ 	.word	0xfffffffc


//--------------------- .nv.constant3             --------------------------
	.section	.nv.constant3,"a",@progbits
.nv.constant3:
	.type		d_charset,@object
	.size		d_charset,(.L_0 - d_charset)
d_charset:
        /*0000*/ 	.byte	0x61, 0x62, 0x63, 0x64, 0x65, 0x66, 0x67, 0x68, 0x69, 0x6a, 0x6b, 0x6c, 0x6d, 0x6e, 0x6f, 0x70
        /*0010*/ 	.byte	0x71, 0x72, 0x73, 0x74, 0x75, 0x76, 0x77, 0x78, 0x79, 0x7a, 0x41, 0x42, 0x43, 0x44, 0x45, 0x46
        /*0020*/ 	.byte	0x47, 0x48, 0x49, 0x4a, 0x4b, 0x4c, 0x4d, 0x4e, 0x4f, 0x50, 0x51, 0x52, 0x53, 0x54, 0x55, 0x56
        /*0030*/ 	.byte	0x57, 0x58, 0x59, 0x5a, 0x30, 0x31, 0x32, 0x33, 0x34, 0x35, 0x36, 0x37, 0x38, 0x39, 0x40, 0x23
        /*0040*/ 	.byte	0x24, 0x26, 0x00
.L_0:


//--------------------- .text._Z18brute_force_kernelyyPiPcyiS0_ --------------------------
	.section	.text._Z18brute_force_kernelyyPiPcyiS0_,"ax",@progbits
	.align	128
        .global         _Z18brute_force_kernelyyPiPcyiS0_
        .type           _Z18brute_force_kernelyyPiPcyiS0_,@function
        .size           _Z18brute_force_kernelyyPiPcyiS0_,(.L_x_28 - _Z18brute_force_kernelyyPiPcyiS0_)
        .other          _Z18brute_force_kernelyyPiPcyiS0_,@"STO_CUDA_ENTRY STV_DEFAULT"
_Z18brute_force_kernelyyPiPcyiS0_:
.text._Z18brute_force_kernelyyPiPcyiS0_:
[----:B------:R-:W0:Y:S01]  /*0000*/  LDC R1, c[0x0][0x37c] ;  /* 0x0000df00ff017b82 */ /* 0x000e220000000800 */
[----:B------:R-:W1:Y:S07]  /*0010*/  S2R R0, SR_TID.X ;  /* 0x0000000000007919 */ /* 0x000e6e0000002100 */
[----:B------:R-:W1:Y:S01]  /*0020*/  S2UR UR4, SR_CTAID.X ;  /* 0x00000000000479c3 */ /* 0x000e620000002500 */
[----:B------:R-:W2:Y:S01]  /*0030*/  LDCU.64 UR6, c[0x0][0x388] ;  /* 0x00007100ff0677ac */ /* 0x000ea20008000a00 */
[----:B0-----:R-:W-:-:S06]  /*0040*/  VIADD R1, R1, 0xffffffe0 ;  /* 0xffffffe001017836 */ /* 0x001fcc0000000000 */
[----:B------:R-:W1:Y:S08]  /*0050*/  LDC R3, c[0x0][0x360] ;  /* 0x0000d800ff037b82 */ /* 0x000e700000000800 */
[----:B------:R-:W0:Y:S01]  /*0060*/  LDC.64 R14, c[0x0][0x380] ;  /* 0x0000e000ff0e7b82 */ /* 0x000e220000000a00 */
[----:B-1----:R-:W-:-:S04]  /*0070*/  IMAD R3, R3, UR4, R0 ;  /* 0x0000000403037c24 */ /* 0x002fc8000f8e0200 */
[----:B0-----:R-:W-:-:S03]  /*0080*/  IMAD.WIDE.U32 R14, R3, 0x3e8, R14 ;  /* 0x000003e8030e7825 */ /* 0x001fc600078e000e */
[----:B--2---:R-:W-:-:S04]  /*0090*/  ISETP.GE.U32.AND P0, PT, R14, UR6, PT ;  /* 0x000000060e007c0c */ /* 0x004fc8000bf06070 */
[----:B------:R-:W-:-:S13]  /*00a0*/  ISETP.GE.U32.AND.EX P0, PT, R15, UR7, PT, P0 ;  /* 0x000000070f007c0c */ /* 0x000fda000bf06100 */
[----:B------:R-:W-:Y:S05]  /*00b0*/  @P0 EXIT ;  /* 0x000000000000094d */ /* 0x000fea0003800000 */
[----:B------:R-:W0:Y:S01]  /*00c0*/  LDC.64 R2, c[0x0][0x390] ;  /* 0x0000e400ff027b82 */ /* 0x000e220000000a00 */
[----:B------:R-:W0:Y:S02]  /*00d0*/  LDCU.64 UR10, c[0x0][0x358] ;  /* 0x00006b00ff0a77ac */ /* 0x000e240008000a00 */
[----:B0-----:R-:W2:Y:S02]  /*00e0*/  LDG.E R2, desc[UR10][R2.64] ;  /* 0x0000000a02027981 */ /* 0x001ea4000c1e1900 */
[----:B--2---:R-:W-:-:S13]  /*00f0*/  ISETP.NE.AND P0, PT, R2, RZ, PT ;  /* 0x000000ff0200720c */ /* 0x004fda0003f05270 */
[----:B------:R-:W-:Y:S05]  /*0100*/  @P0 EXIT ;  /* 0x000000000000094d */ /* 0x000fea0003800000 */
[----:B------:R-:W0:Y:S01]  /*0110*/  LDC R0, c[0x0][0x3a8] ;  /* 0x0000ea00ff007b82 */ /* 0x000e220000000800 */
[----:B------:R-:W-:Y:S01]  /*0120*/  BSSY.RECONVERGENT B0, `(.L_x_0) ;  /* 0x00001d3000007945 */ /* 0x000fe20003800200 */
[C---:B------:R-:W-:Y:S01]  /*0130*/  VIADD R2, R1.reuse, 0x14 ;  /* 0x0000001401027836 */ /* 0x040fe20000000000 */
[----:B0-----:R-:W-:Y:S02]  /*0140*/  ISETP.GT.AND P0, PT, R0, RZ, PT ;  /* 0x000000ff0000720c */ /* 0x001fe40003f04270 */
[----:B------:R-:W-:-:S11]  /*0150*/  IADD3 R3, PT, PT, R1, R0, RZ ;  /* 0x0000000001037210 */ /* 0x000fd60007ffe0ff */
[----:B------:R-:W-:Y:S05]  /*0160*/  @P0 BRA `(.L_x_1) ;  /* 0x0000000000c40947 */ /* 0x000fea0003800000 */
[----:B------:R-:W0:Y:S02]  /*0170*/  LDC.64 R8, c[0x0][0x3b0] ;  /* 0x0000ec00ff087b82 */ /* 0x000e240000000a00 */
[----:B0-----:R-:W2:Y:S04]  /*0180*/  LDG.E.U8 R4, desc[UR10][R8.64+0x2] ;  /* 0x0000020a08047981 */ /* 0x001ea8000c1e1100 */
[----:B------:R-:W2:Y:S04]  /*0190*/  LDG.E.U8 R5, desc[UR10][R8.64+0x3] ;  /* 0x0000030a08057981 */ /* 0x000ea8000c1e1100 */
[----:B------:R-:W3:Y:S04]  /*01a0*/  LDG.E.U8 R6, desc[UR10][R8.64+0x4] ;  /* 0x0000040a08067981 */ /* 0x000ee8000c1e1100 */
[----:B------:R0:W5:Y:S04]  /*01b0*/  LDG.E.U8 R10, desc[UR10][R8.64] ;  /* 0x0000000a080a7981 */ /* 0x000168000c1e1100 */
[----:B------:R0:W5:Y:S01]  /*01c0*/  LDG.E.U8 R0, desc[UR10][R8.64+0x1] ;  /* 0x0000010a08007981 */ /* 0x000162000c1e1100 */
[----:B------:R-:W-:Y:S01]  /*01d0*/  BSSY.RECONVERGENT B1, `(.L_x_2) ;  /* 0x0000028000017945 */ /* 0x000fe20003800200 */
[----:B------:R-:W-:Y:S01]  /*01e0*/  IMAD.MOV.U32 R11, RZ, RZ, RZ ;  /* 0x000000ffff0b7224 */ /* 0x000fe200078e00ff */
[----:B--2---:R-:W-:-:S02]  /*01f0*/  PRMT R4, R5, 0x7604, R4 ;  /* 0x0000760405047816 */ /* 0x004fc40000000004 */
[----:B0--3--:R-:W-:-:S07]  /*0200*/  PRMT R6, RZ, 0x7604, R6 ;  /* 0x00007604ff067816 */ /* 0x009fce0000000006 */
.L_x_6:
[----:B0----5:R0:W-:Y:S01]  /*0210*/  STL.U8 [R1+0x1], R0 ;  /* 0x0000010001007387 */ /* 0x0211e20000100000 */
[----:B------:R-:W-:Y:S01]  /*0220*/  ISETP.NE.AND P0, PT, R10, RZ, PT ;  /* 0x000000ff0a00720c */ /* 0x000fe20003f05270 */
[----:B------:R-:W-:Y:S02]  /*0230*/  HFMA2 R7, -RZ, RZ, -15.890625, -0.0047760009765625 ;  /* 0xcbf29ce4ff077431 */ /* 0x000fe400000001ff */
[----:B------:R-:W-:Y:S01]  /*0240*/  IMAD.MOV.U32 R8, RZ, RZ, -0x7bdddcdb ;  /* 0x84222325ff087424 */ /* 0x000fe200078e00ff */
[----:B------:R0:W-:Y:S04]  /*0250*/  STL.U16 [R1+0x2], R4 ;  /* 0x0000020401007387 */ /* 0x0001e80000100400 */
[----:B------:R0:W-:Y:S05]  /*0260*/  STL.U16 [R1+0x4], R6 ;  /* 0x0000040601007387 */ /* 0x0001ea0000100400 */
[----:B------:R-:W-:Y:S05]  /*0270*/  @!P0 BRA `(.L_x_3) ;  /* 0x00000000003c8947 */ /* 0x000fea0003800000 */
[----:B------:R-:W-:Y:S01]  /*0280*/  BSSY.RECONVERGENT B2, `(.L_x_3) ;  /* 0x000000e000027945 */ /* 0x000fe20003800200 */
[----:B------:R-:W-:Y:S01]  /*0290*/  IMAD.MOV.U32 R8, RZ, RZ, -0x7bdddcdb ;  /* 0x84222325ff087424 */ /* 0x000fe200078e00ff */
[----:B------:R-:W-:Y:S01]  /*02a0*/  PRMT R13, R10, 0x7610, R13 ;  /* 0x000076100a0d7816 */ /* 0x000fe2000000000d */
[----:B------:R-:W-:Y:S01]  /*02b0*/  IMAD.MOV.U32 R7, RZ, RZ, -0x340d631c ;  /* 0xcbf29ce4ff077424 */ /* 0x000fe200078e00ff */
[----:B------:R-:W-:-:S07]  /*02c0*/  MOV R5, R1 ;  /* 0x0000000100057202 */ /* 0x000fce0000000f00 */
.L_x_4:
[----:B------:R-:W-:Y:S02]  /*02d0*/  LOP3.LUT R8, R8, 0xff, R13, 0x78, !PT ;  /* 0x000000ff08087812 */ /* 0x000fe400078e780d */
[----:B------:R1:W2:Y:S01]  /*02e0*/  LDL.U8 R13, [R5+0x1] ;  /* 0x00000100050d7983 */ /* 0x0002a20000100000 */
[----:B------:R-:W-:-:S04]  /*02f0*/  IMAD R7, R7, 0x1b3, RZ ;  /* 0x000001b307077824 */ /* 0x000fc800078e02ff */
[C---:B------:R-:W-:Y:S02]  /*0300*/  IMAD R7, R8.reuse, 0x100, R7 ;  /* 0x0000010008077824 */ /* 0x040fe400078e0207 */
[----:B------:R-:W-:-:S04]  /*0310*/  IMAD.WIDE.U32 R8, R8, 0x1b3, RZ ;  /* 0x000001b308087825 */ /* 0x000fc800078e00ff */
[----:B-1----:R-:W-:Y:S01]  /*0320*/  VIADD R5, R5, 0x1 ;  /* 0x0000000105057836 */ /* 0x002fe20000000000 */
[----:B------:R-:W-:Y:S02]  /*0330*/  IADD3 R7, PT, PT, R9, R7, RZ ;  /* 0x0000000709077210 */ /* 0x000fe40007ffe0ff */
[----:B--2---:R-:W-:-:S13]  /*0340*/  ISETP.NE.AND P0, PT, R13, RZ, PT ;  /* 0x000000ff0d00720c */ /* 0x004fda0003f05270 */
[----:B------:R-:W-:Y:S05]  /*0350*/  @P0 BRA `(.L_x_4) ;  /* 0xfffffffc00dc0947 */ /* 0x000fea000383ffff */
[----:B------:R-:W-:Y:S05]  /*0360*/  BSYNC.RECONVERGENT B2 ;  /* 0x0000000000027941 */ /* 0x000fea0003800200 */
.L_x_3:
[----:B------:R-:W1:Y:S02]  /*0370*/  LDCU.64 UR4, c[0x0][0x3a0] ;  /* 0x00007400ff0477ac */ /* 0x000e640008000a00 */
[----:B-1----:R-:W-:-:S04]  /*0380*/  ISETP.NE.U32.AND P0, PT, R8, UR4, PT ;  /* 0x0000000408007c0c */ /* 0x002fc8000bf05070 */
[----:B------:R-:W-:-:S13]  /*0390*/  ISETP.NE.AND.EX P0, PT, R7, UR5, PT, P0 ;  /* 0x0000000507007c0c */ /* 0x000fda000bf05300 */
[----:B------:R-:W-:Y:S05]  /*03a0*/  @!P0 BRA `(.L_x_5) ;  /* 0x0000000000288947 */ /* 0x000fea0003800000 */
[----:B------:R-:W1:Y:S01]  /*03b0*/  LDCU.64 UR4, c[0x0][0x388] ;  /* 0x00007100ff0477ac */ /* 0x000e620008000a00 */
[----:B------:R-:W-:-:S05]  /*03c0*/  VIADD R5, R11, 0x1 ;  /* 0x000000010b057836 */ /* 0x000fca0000000000 */
[----:B------:R-:W-:-:S04]  /*03d0*/  IADD3 R7, P1, PT, R14, R5, RZ ;  /* 0x000000050e077210 */ /* 0x000fc80007f3e0ff */
[----:B-1----:R-:W-:Y:S01]  /*03e0*/  ISETP.GE.U32.AND P0, PT, R7, UR4, PT ;  /* 0x0000000407007c0c */ /* 0x002fe2000bf06070 */
[----:B------:R-:W-:-:S05]  /*03f0*/  IMAD.X R7, RZ, RZ, R15, P1 ;  /* 0x000000ffff077224 */ /* 0x000fca00008e060f */
[----:B------:R-:W-:-:S04]  /*0400*/  ISETP.GE.U32.AND.EX P0, PT, R7, UR5, PT, P0 ;  /* 0x0000000507007c0c */ /* 0x000fc8000bf06100 */
[----:B------:R-:W-:-:S13]  /*0410*/  ISETP.GT.U32.OR P0, PT, R11, 0x3e6, P0 ;  /* 0x000003e60b00780c */ /* 0x000fda0000704470 */
[----:B------:R-:W-:Y:S05]  /*0420*/  @P0 EXIT ;  /* 0x000000000000094d */ /* 0x000fea0003800000 */
[----:B------:R-:W-:Y:S01]  /*0430*/  MOV R11, R5 ;  /* 0x00000005000b7202 */ /* 0x000fe20000000f00 */
[----:B------:R-:W-:Y:S06]  /*0440*/  BRA `(.L_x_6) ;  /* 0xfffffffc00707947 */ /* 0x000fec000383ffff */
.L_x_5:
[----:B------:R-:W-:Y:S05]  /*0450*/  BSYNC.RECONVERGENT B1 ;  /* 0x0000000000017941 */ /* 0x000fea0003800200 */
.L_x_2:
[----:B------:R1:W-:Y:S01]  /*0460*/  STL.U8 [R3+0x14], RZ ;  /* 0x000014ff03007387 */ /* 0x0003e20000100000 */
[----:B------:R-:W-:Y:S05]  /*0470*/  BRA `(.L_x_7) ;  /* 0x0000001800747947 */ /* 0x000fea0003800000 */
.L_x_1:
[----:B------:R-:W0:Y:S02]  /*0480*/  LDC.64 R16, c[0x0][0x3b0] ;  /* 0x0000ec00ff107b82 */ /* 0x000e240000000a00 */
[----:B0-----:R0:W5:Y:S04]  /*0490*/  LDG.E.U8 R4, desc[UR10][R16.64] ;  /* 0x0000000a10047981 */ /* 0x001168000c1e1100 */
[----:B------:R0:W5:Y:S04]  /*04a0*/  LDG.E.U8 R6, desc[UR10][R16.64+0x1] ;  /* 0x0000010a10067981 */ /* 0x000168000c1e1100 */
[----:B------:R0:W5:Y:S04]  /*04b0*/  LDG.E.U8 R8, desc[UR10][R16.64+0x2] ;  /* 0x0000020a10087981 */ /* 0x000168000c1e1100 */
[----:B------:R0:W5:Y:S04]  /*04c0*/  LDG.E.U8 R10, desc[UR10][R16.64+0x3] ;  /* 0x0000030a100a7981 */ /* 0x000168000c1e1100 */
[----:B------:R0:W5:Y:S01]  /*04d0*/  LDG.E.U8 R12, desc[UR10][R16.64+0x4] ;  /* 0x0000040a100c7981 */ /* 0x000162000c1e1100 */
[C---:B------:R-:W-:Y:S01]  /*04e0*/  LOP3.LUT R22, R0.reuse, 0x7ffffff8, RZ, 0xc0, !PT ;  /* 0x7ffffff800167812 */ /* 0x040fe200078ec0ff */
[----:B------:R-:W-:Y:S01]  /*04f0*/  IMAD.MOV.U32 R11, RZ, RZ, RZ ;  /* 0x000000ffff0b7224 */ /* 0x000fe200078e00ff */
[C---:B------:R-:W-:Y:S01]  /*0500*/  LOP3.LUT R5, R0.reuse, 0x7, RZ, 0xc0, !PT ;  /* 0x0000000700057812 */ /* 0x040fe200078ec0ff */
[----:B------:R-:W-:Y:S01]  /*0510*/  IMAD.MOV.U32 R24, RZ, RZ, R14 ;  /* 0x000000ffff187224 */ /* 0x000fe200078e000e */
[C---:B------:R-:W-:Y:S01]  /*0520*/  LOP3.LUT R7, R0.reuse, 0x3, RZ, 0xc0, !PT ;  /* 0x0000000300077812 */ /* 0x040fe200078ec0ff */
[----:B------:R-:W-:Y:S01]  /*0530*/  IMAD.MOV R22, RZ, RZ, -R22 ;  /* 0x000000ffff167224 */ /* 0x000fe200078e0a16 */
[----:B------:R-:W-:-:S02]  /*0540*/  LOP3.LUT R9, R0, 0xf, RZ, 0xc0, !PT ;  /* 0x0000000f00097812 */ /* 0x000fc400078ec0ff */
[----:B------:R-:W-:-:S07]  /*0550*/  MOV R23, R15 ;  /* 0x0000000f00177202 */ /* 0x000fce0000000f00 */
.L_x_21:
[----:B------:R-:W1:Y:S01]  /*0560*/  LDC R13, c[0x0][0x3a8] ;  /* 0x0000ea00ff0d7b82 */ /* 0x000e620000000800 */
[----:B------:R-:W2:Y:S02]  /*0570*/  LDCU UR4, c[0x0][0x3a8] ;  /* 0x00007500ff0477ac */ /* 0x000ea40008000800 */
[----:B--2---:R-:W-:Y:S01]  /*0580*/  IMAD.U32 R0, RZ, RZ, UR4 ;  /* 0x00000004ff007e24 */ /* 0x004fe2000f8e00ff */
[----:B-1----:R-:W-:-:S13]  /*0590*/  ISETP.GE.U32.AND P0, PT, R13, 0x8, PT ;  /* 0x000000080d00780c */ /* 0x002fda0003f06070 */
[----:B------:R-:W-:Y:S05]  /*05a0*/  @!P0 BRA `(.L_x_8) ;  /* 0x0000000800288947 */ /* 0x000fea0003800000 */
[----:B------:R-:W-:Y:S01]  /*05b0*/  IADD3 R0, PT, PT, R13, -0x4, RZ ;  /* 0xfffffffc0d007810 */ /* 0x000fe20007ffe0ff */
[----:B------:R-:W-:-:S07]  /*05c0*/  IMAD.MOV.U32 R25, RZ, RZ, R22 ;  /* 0x000000ffff197224 */ /* 0x000fce00078e0016 */
.L_x_9:
[----:B------:R-:W-:Y:S01]  /*05d0*/  IMAD.WIDE.U32 R18, R23, 0x3e0f83e1, RZ ;  /* 0x3e0f83e117127825 */ /* 0x000fe200078e00ff */
[----:B------:R-:W-:-:S03]  /*05e0*/  IADD3 R28, PT, PT, R1, 0x3, R0 ;  /* 0x00000003011c7810 */ /* 0x000fc60007ffe000 */
[----:B------:R-:W-:-:S04]  /*05f0*/  IMAD.WIDE.U32 R20, R24, 0x3e0f83e1, RZ ;  /* 0x3e0f83e118147825 */ /* 0x000fc800078e00ff */
[----:B------:R-:W-:-:S04]  /*0600*/  IMAD.WIDE.U32 R18, P0, R24, 0xf83e0f8, R18 ;  /* 0x0f83e0f818127825 */ /* 0x000fc80007800012 */
[----:B0-----:R-:W-:Y:S01]  /*0610*/  IMAD.X R17, RZ, RZ, RZ, P0 ;  /* 0x000000ffff117224 */ /* 0x001fe200000e06ff */
[----:B------:R-:W-:Y:S01]  /*0620*/  IADD3 RZ, P0, PT, R21, R18, RZ ;  /* 0x0000001215ff7210 */ /* 0x000fe20007f1e0ff */
[----:B------:R-:W-:Y:S01]  /*0630*/  VIADD R25, R25, 0x8 ;  /* 0x0000000819197836 */ /* 0x000fe20000000000 */
[----:B------:R-:W-:-:S05]  /*0640*/  MOV R16, R19 ;  /* 0x0000001300107202 */ /* 0x000fca0000000f00 */
[----:B------:R-:W-:-:S05]  /*0650*/  IMAD.WIDE.U32.X R16, R23, 0xf83e0f8, R16, P0 ;  /* 0x0f83e0f817107825 */ /* 0x000fca00000e0410 */
[--C-:B------:R-:W-:Y:S02]  /*0660*/  SHF.R.U64 R21, R16, 0x2, R17.reuse ;  /* 0x0000000210157819 */ /* 0x100fe40000001211 */
[----:B------:R-:W-:-:S03]  /*0670*/  SHF.R.U32.HI R29, RZ, 0x2, R17 ;  /* 0x00000002ff1d7819 */ /* 0x000fc60000011611 */
[----:B------:R-:W-:Y:S02]  /*0680*/  IMAD R27, R21, -0x42, R24 ;  /* 0xffffffbe151b7824 */ /* 0x000fe400078e0218 */
[----:B------:R-:W-:-:S04]  /*0690*/  IMAD.WIDE.U32 R16, R29, 0xf83e0f9, RZ ;  /* 0x0f83e0f91d107825 */ /* 0x000fc800078e00ff */
[----:B------:R-:W0:Y:S01]  /*06a0*/  LDC.U8 R27, c[0x3][R27] ;  /* 0x00c000001b1b7b82 */ /* 0x000e220000000000 */
[----:B------:R-:W-:-:S04]  /*06b0*/  IMAD.WIDE.U32 R18, R21, 0xf83e0f9, RZ ;  /* 0x0f83e0f915127825 */ /* 0x000fc800078e00ff */
[----:B------:R-:W-:-:S03]  /*06c0*/  IMAD.WIDE.U32 R16, R21, 0x3e0f83e, R16 ;  /* 0x03e0f83e15107825 */ /* 0x000fc600078e0010 */
[----:B------:R-:W-:Y:S01]  /*06d0*/  IADD3 RZ, P0, PT, R19, R16, RZ ;  /* 0x0000001013ff7210 */ /* 0x000fe20007f1e0ff */
[----:B------:R-:W-:-:S04]  /*06e0*/  IMAD.WIDE.U32 R18, R23, -0x7ba6ab9b, RZ ;  /* 0x8459546517127825 */ /* 0x000fc800078e00ff */
[----:B------:R-:W-:Y:S01]  /*06f0*/  IMAD.X R16, R29, 0x3e0f83e, R17, P0 ;  /* 0x03e0f83e1d107824 */ /* 0x000fe200000e0611 */
[----:B------:R-:W-:Y:S01]  /*0700*/  IADD3 R29, PT, PT, R1, 0x2, R0 ;  /* 0x00000002011d7810 */ /* 0x000fe20007ffe000 */
[----:B------:R-:W-:-:S04]  /*0710*/  IMAD.WIDE.U32 R18, P0, R24, 0x785c268d, R18 ;  /* 0x785c268d18127825 */ /* 0x000fc80007800012 */
[----:B------:R-:W-:Y:S02]  /*0720*/  IMAD R26, R16, -0x42, R21 ;  /* 0xffffffbe101a7824 */ /* 0x000fe400078e0215 */
[----:B------:R-:W-:-:S04]  /*0730*/  IMAD.WIDE.U32 R20, R24, -0x7ba6ab9b, RZ ;  /* 0x8459546518147825 */ /* 0x000fc800078e00ff */
[----:B------:R-:W-:Y:S01]  /*0740*/  IMAD.X R17, RZ, RZ, RZ, P0 ;  /* 0x000000ffff117224 */ /* 0x000fe200000e06ff */
[----:B------:R-:W-:Y:S01]  /*0750*/  IADD3 RZ, P0, PT, R21, R18, RZ ;  /* 0x0000001215ff7210 */ /* 0x000fe20007f1e0ff */
[----:B------:R-:W-:Y:S01]  /*0760*/  IMAD.MOV.U32 R16, RZ, RZ, R19 ;  /* 0x000000ffff107224 */ /* 0x000fe200078e0013 */
[----:B------:R-:W1:Y:S03]  /*0770*/  LDC.U8 R26, c[0x3][R26] ;  /* 0x00c000001a1a7b82 */ /* 0x000e660000000000 */
[----:B------:R-:W-:-:S05]  /*0780*/  IMAD.WIDE.U32.X R16, R23, 0x785c268d, R16, P0 ;  /* 0x785c268d17107825 */ /* 0x000fca00000e0410 */
[--C-:B------:R-:W-:Y:S01]  /*0790*/  SHF.R.U32.HI R21, RZ, 0xb, R17.reuse ;  /* 0x0000000bff157819 */ /* 0x100fe20000011611 */
[----:B0-----:R0:W-:Y:S02]  /*07a0*/  STL.U8 [R28+0x14], R27 ;  /* 0x0000141b1c007387 */ /* 0x0011e40000100000 */
[----:B0-----:R-:W-:Y:S02]  /*07b0*/  SHF.R.U64 R27, R16, 0xb, R17 ;  /* 0x0000000b101b7819 */ /* 0x001fe40000001211 */
[----:B------:R-:W-:Y:S01]  /*07c0*/  IMAD.WIDE.U32 R16, R21, 0xf83e0f9, RZ ;  /* 0x0f83e0f915107825 */ /* 0x000fe200078e00ff */
[----:B------:R-:W-:-:S03]  /*07d0*/  IADD3 R28, PT, PT, R1, 0x1, R0 ;  /* 0x00000001011c7810 */ /* 0x000fc60007ffe000 */
[----:B------:R-:W-:-:S04]  /*07e0*/  IMAD.WIDE.U32 R18, R27, 0xf83e0f9, RZ ;  /* 0x0f83e0f91b127825 */ /* 0x000fc800078e00ff */
[----:B------:R-:W-:-:S03]  /*07f0*/  IMAD.WIDE.U32 R16, R27, 0x3e0f83e, R16 ;  /* 0x03e0f83e1b107825 */ /* 0x000fc600078e0010 */
[----:B------:R-:W-:Y:S01]  /*0800*/  IADD3 RZ, P0, PT, R19, R16, RZ ;  /* 0x0000001013ff7210 */ /* 0x000fe20007f1e0ff */
[----:B------:R-:W-:-:S04]  /*0810*/  IMAD.WIDE.U32 R18, R23, -0x2a540b41, RZ ;  /* 0xd5abf4bf17127825 */ /* 0x000fc800078e00ff */
[----:B------:R-:W-:Y:S01]  /*0820*/  IMAD.X R16, R21, 0x3e0f83e, R17, P0 ;  /* 0x03e0f83e15107824 */ /* 0x000fe200000e0611 */
[----:B-1----:R0:W-:Y:S01]  /*0830*/  STL.U8 [R29+0x14], R26 ;  /* 0x0000141a1d007387 */ /* 0x0021e20000100000 */
[----:B------:R-:W-:-:S04]  /*0840*/  IMAD.WIDE.U32 R18, P0, R24, 0x74b672f5, R18 ;  /* 0x74b672f518127825 */ /* 0x000fc80007800012 */
[----:B------:R-:W-:Y:S01]  /*0850*/  IMAD.WIDE.U32 R20, R24, -0x2a540b41, RZ ;  /* 0xd5abf4bf18147825 */ /* 0x000fe200078e00ff */
[----:B------:R-:W-:-:S03]  /*0860*/  IADD3.X R17, PT, PT, RZ, RZ, RZ, P0, !PT ;  /* 0x000000ffff117210 */ /* 0x000fc600007fe4ff */
[----:B------:R-:W-:Y:S01]  /*0870*/  IMAD R27, R16, -0x42, R27 ;  /* 0xffffffbe101b7824 */ /* 0x000fe200078e021b */
[----:B------:R-:W-:Y:S01]  /*0880*/  IADD3 RZ, P0, PT, R21, R18, RZ ;  /* 0x0000001215ff7210 */ /* 0x000fe20007f1e0ff */
[----:B------:R-:W-:-:S04]  /*0890*/  IMAD.MOV.U32 R16, RZ, RZ, R19 ;  /* 0x000000ffff107224 */ /* 0x000fc800078e0013 */
[----:B------:R-:W1:Y:S01]  /*08a0*/  LDC.U8 R27, c[0x3][R27] ;  /* 0x00c000001b1b7b82 */ /* 0x000e620000000000 */
[----:B------:R-:W-:-:S05]  /*08b0*/  IMAD.WIDE.U32.X R16, R23, 0x74b672f5, R16, P0 ;  /* 0x74b672f517107825 */ /* 0x000fca00000e0410 */
[--C-:B------:R-:W-:Y:S02]  /*08c0*/  SHF.R.U32.HI R21, RZ, 0x11, R17.reuse ;  /* 0x00000011ff157819 */ /* 0x100fe40000011611 */
[----:B0-----:R-:W-:-:S03]  /*08d0*/  SHF.R.U64 R29, R16, 0x11, R17 ;  /* 0x00000011101d7819 */ /* 0x001fc60000001211 */
[----:B------:R-:W-:-:S04]  /*08e0*/  IMAD.WIDE.U32 R16, R21, 0xf83e0f9, RZ ;  /* 0x0f83e0f915107825 */ /* 0x000fc800078e00ff */
[----:B------:R-:W-:-:S04]  /*08f0*/  IMAD.WIDE.U32 R18, R29, 0xf83e0f9, RZ ;  /* 0x0f83e0f91d127825 */ /* 0x000fc800078e00ff */
[----:B------:R-:W-:-:S03]  /*0900*/  IMAD.WIDE.U32 R16, R29, 0x3e0f83e, R16 ;  /* 0x03e0f83e1d107825 */ /* 0x000fc600078e0010 */
[----:B------:R-:W-:Y:S01]  /*0910*/  IADD3 RZ, P0, PT, R19, R16, RZ ;  /* 0x0000001013ff7210 */ /* 0x000fe20007f1e0ff */
[----:B------:R-:W-:-:S04]  /*0920*/  IMAD.WIDE.U32 R18, R23, -0x619b3c9d, RZ ;  /* 0x9e64c36317127825 */ /* 0x000fc800078e00ff */
[----:B------:R-:W-:Y:S02]  /*0930*/  IMAD.X R16, R21, 0x3e0f83e, R17, P0 ;  /* 0x03e0f83e15107824 */ /* 0x000fe400000e0611 */
[----:B------:R-:W-:-:S04]  /*0940*/  IMAD.WIDE.U32 R18, P0, R24, -0x1da5eabf, R18 ;  /* 0xe25a154118127825 */ /* 0x000fc80007800012 */
[----:B------:R-:W-:-:S04]  /*0950*/  IMAD.WIDE.U32 R20, R24, -0x619b3c9d, RZ ;  /* 0x9e64c36318147825 */ /* 0x000fc800078e00ff */
[----:B------:R-:W-:Y:S01]  /*0960*/  IMAD R26, R16, -0x42, R29 ;  /* 0xffffffbe101a7824 */ /* 0x000fe200078e021d */
[----:B------:R-:W-:Y:S01]  /*0970*/  MOV R16, R19 ;  /* 0x0000001300107202 */ /* 0x000fe20000000f00 */
[----:B------:R-:W-:Y:S01]  /*0980*/  IMAD.X R17, RZ, RZ, RZ, P0 ;  /* 0x000000ffff117224 */ /* 0x000fe200000e06ff */
[----:B------:R-:W-:Y:S01]  /*0990*/  IADD3 RZ, P0, PT, R21, R18, RZ ;  /* 0x0000001215ff7210 */ /* 0x000fe20007f1e0ff */
[----:B------:R-:W-:Y:S02]  /*09a0*/  IMAD.IADD R29, R1, 0x1, R0 ;  /* 0x00000001011d7824 */ /* 0x000fe400078e0200 */
[----:B------:R-:W0:Y:S02]  /*09b0*/  LDC.U8 R26, c[0x3][R26] ;  /* 0x00c000001a1a7b82 */ /* 0x000e240000000000 */
[----:B------:R-:W-:Y:S01]  /*09c0*/  IMAD.WIDE.U32.X R16, R23, -0x1da5eabf, R16, P0 ;  /* 0xe25a154117107825 */ /* 0x000fe200000e0410 */
[----:B-1----:R1:W-:Y:S04]  /*09d0*/  STL.U8 [R28+0x14], R27 ;  /* 0x0000141b1c007387 */ /* 0x0023e80000100000 */
[----:B------:R-:W-:-:S02]  /*09e0*/  SHF.R.U32.HI R21, RZ, 0x18, R17 ;  /* 0x00000018ff157819 */ /* 0x000fc40000011611 */
[----:B-1----:R-:W-:-:S03]  /*09f0*/  SHF.R.U64 R27, R16, 0x18, R17 ;  /* 0x00000018101b7819 */ /* 0x002fc60000001211 */
[----:B------:R-:W-:Y:S01]  /*0a00*/  IMAD.WIDE.U32 R16, R21, 0xf83e0f9, RZ ;  /* 0x0f83e0f915107825 */ /* 0x000fe200078e00ff */
[----:B------:R-:W-:-:S03]  /*0a10*/  IADD3 R28, PT, PT, R1, -0x1, R0 ;  /* 0xffffffff011c7810 */ /* 0x000fc60007ffe000 */
[----:B------:R-:W-:-:S04]  /*0a20*/  IMAD.WIDE.U32 R18, R27, 0xf83e0f9, RZ ;  /* 0x0f83e0f91b127825 */ /* 0x000fc800078e00ff */
[----:B------:R-:W-:-:S03]  /*0a30*/  IMAD.WIDE.U32 R16, R27, 0x3e0f83e, R16 ;  /* 0x03e0f83e1b107825 */ /* 0x000fc600078e0010 */
[----:B------:R-:W-:Y:S01]  /*0a40*/  IADD3 RZ, P0, PT, R19, R16, RZ ;  /* 0x0000001013ff7210 */ /* 0x000fe20007f1e0ff */
[----:B------:R-:W-:-:S04]  /*0a50*/  IMAD.WIDE.U32 R18, R23, 0x13330069, RZ ;  /* 0x1333006917127825 */ /* 0x000fc800078e00ff */
[----:B------:R-:W-:Y:S02]  /*0a60*/  IMAD.X R16, R21, 0x3e0f83e, R17, P0 ;  /* 0x03e0f83e15107824 */ /* 0x000fe400000e0611 */
[----:B------:R-:W-:-:S04]  /*0a70*/  IMAD.WIDE.U32 R18, P0, R24, 0x1b6fc484, R18 ;  /* 0x1b6fc48418127825 */ /* 0x000fc80007800012 */
[----:B------:R-:W-:-:S04]  /*0a80*/  IMAD.WIDE.U32 R20, R24, 0x13330069, RZ ;  /* 0x1333006918147825 */ /* 0x000fc800078e00ff */
[----:B------:R-:W-:Y:S01]  /*0a90*/  IMAD R27, R16, -0x42, R27 ;  /* 0xffffffbe101b7824 */ /* 0x000fe200078e021b */
[----:B------:R-:W-:Y:S01]  /*0aa0*/  MOV R16, R19 ;  /* 0x0000001300107202 */ /* 0x000fe20000000f00 */
[----:B------:R-:W-:Y:S01]  /*0ab0*/  IMAD.X R17, RZ, RZ, RZ, P0 ;  /* 0x000000ffff117224 */ /* 0x000fe200000e06ff */
[----:B------:R-:W-:Y:S01]  /*0ac0*/  IADD3 RZ, P0, PT, R21, R18, RZ ;  /* 0x0000001215ff7210 */ /* 0x000fe20007f1e0ff */
[----:B0-----:R0:W-:Y:S02]  /*0ad0*/  STL.U8 [R29+0x14], R26 ;  /* 0x0000141a1d007387 */ /* 0x0011e40000100000 */
[----:B------:R-:W1:Y:S02]  /*0ae0*/  LDC.U8 R27, c[0x3][R27] ;  /* 0x00c000001b1b7b82 */ /* 0x000e640000000000 */
[----:B------:R-:W-:-:S05]  /*0af0*/  IMAD.WIDE.U32.X R16, R23, 0x1b6fc484, R16, P0 ;  /* 0x1b6fc48417107825 */ /* 0x000fca00000e0410 */
[--C-:B------:R-:W-:Y:S02]  /*0b00*/  SHF.R.U32.HI R21, RZ, 0x1b, R17.reuse ;  /* 0x0000001bff157819 */ /* 0x100fe40000011611 */
[----:B0-----:R-:W-:-:S03]  /*0b10*/  SHF.R.U64 R29, R16, 0x1b, R17 ;  /* 0x0000001b101d7819 */ /* 0x001fc60000001211 */
[----:B------:R-:W-:-:S04]  /*0b20*/  IMAD.WIDE.U32 R16, R21, 0xf83e0f9, RZ ;  /* 0x0f83e0f915107825 */ /* 0x000fc800078e00ff */
[----:B------:R-:W-:-:S04]  /*0b30*/  IMAD.WIDE.U32 R18, R29, 0xf83e0f9, RZ ;  /* 0x0f83e0f91d127825 */ /* 0x000fc800078e00ff */
[----:B------:R-:W-:-:S03]  /*0b40*/  IMAD.WIDE.U32 R16, R29, 0x3e0f83e, R16 ;  /* 0x03e0f83e1d107825 */ /* 0x000fc600078e0010 */
[----:B------:R-:W-:-:S05]  /*0b50*/  IADD3 RZ, P0, PT, R19, R16, RZ ;  /* 0x0000001013ff7210 */ /* 0x000fca0007f1e0ff */
[----:B------:R-:W-:Y:S02]  /*0b60*/  IMAD.X R16, R21, 0x3e0f83e, R17, P0 ;  /* 0x03e0f83e15107824 */ /* 0x000fe400000e0611 */
[----:B------:R-:W-:-:S04]  /*0b70*/  IMAD.WIDE.U32 R20, R23, -0x34c1ed4d, RZ ;  /* 0xcb3e12b317147825 */ /* 0x000fc800078e00ff */
[----:B------:R-:W-:Y:S01]  /*0b80*/  IMAD R26, R16, -0x42, R29 ;  /* 0xffffffbe101a7824 */ /* 0x000fe200078e021d */
[----:B------:R-:W-:Y:S01]  /*0b90*/  IADD3 R29, PT, PT, R1, -0x4, R0 ;  /* 0xfffffffc011d7810 */ /* 0x000fe20007ffe000 */
[----:B------:R-:W-:-:S04]  /*0ba0*/  IMAD.WIDE.U32 R20, P0, R24, -0x2b289727, R20 ;  /* 0xd4d768d918147825 */ /* 0x000fc80007800014 */
[----:B------:R-:W0:Y:S01]  /*0bb0*/  LDC.U8 R26, c[0x3][R26] ;  /* 0x00c000001a1a7b82 */ /* 0x000e220000000000 */
[----:B------:R-:W-:Y:S01]  /*0bc0*/  IMAD.WIDE.U32 R16, R24, -0x34c1ed4d, RZ ;  /* 0xcb3e12b318107825 */ /* 0x000fe200078e00ff */
[----:B------:R-:W-:-:S03]  /*0bd0*/  MOV R18, R21 ;  /* 0x0000001500127202 */ /* 0x000fc60000000f00 */
[----:B------:R-:W-:Y:S01]  /*0be0*/  IMAD.X R19, RZ, RZ, RZ, P0 ;  /* 0x000000ffff137224 */ /* 0x000fe200000e06ff */
[----:B------:R-:W-:Y:S01]  /*0bf0*/  IADD3 RZ, P0, PT, R17, R20, RZ ;  /* 0x0000001411ff7210 */ /* 0x000fe20007f1e0ff */
[C---:B------:R-:W-:Y:S01]  /*0c00*/  IMAD.WIDE.U32 R16, R23.reuse, -0x59f25a79, RZ ;  /* 0xa60da58717107825 */ /* 0x040fe200078e00ff */
[----:B-1----:R1:W-:Y:S03]  /*0c10*/  STL.U8 [R28+0x14], R27 ;  /* 0x0000141b1c007387 */ /* 0x0023e60000100000 */
[----:B------:R-:W-:-:S04]  /*0c20*/  IMAD.HI.U32.X R18, R23, -0x2b289727, R18, P0 ;  /* 0xd4d768d917127827 */ /* 0x000fc800000e0412 */
[----:B------:R-:W-:Y:S01]  /*0c30*/  IMAD.WIDE.U32 R16, P0, R24, -0x319bb95c, R16 ;  /* 0xce6446a418107825 */ /* 0x000fe20007800010 */
[----:B-1----:R-:W-:-:S03]  /*0c40*/  IADD3 R27, PT, PT, R1, -0x2, R0 ;  /* 0xfffffffe011b7810 */ /* 0x002fc60007ffe000 */
[----:B------:R-:W-:-:S04]  /*0c50*/  IMAD.WIDE.U32 R20, R24, -0x59f25a79, RZ ;  /* 0xa60da58718147825 */ /* 0x000fc800078e00ff */
[----:B------:R-:W-:Y:S01]  /*0c60*/  IMAD.X R19, RZ, RZ, RZ, P0 ;  /* 0x000000ffff137224 */ /* 0x000fe200000e06ff */
[----:B------:R-:W-:Y:S02]  /*0c70*/  IADD3 RZ, P0, PT, R21, R16, RZ ;  /* 0x0000001015ff7210 */ /* 0x000fe40007f1e0ff */
[----:B------:R-:W-:Y:S02]  /*0c80*/  SHF.R.U32.HI R21, RZ, 0x4, R18 ;  /* 0x00000004ff157819 */ /* 0x000fe40000011612 */
[----:B------:R-:W-:-:S03]  /*0c90*/  MOV R18, R17 ;  /* 0x0000001100127202 */ /* 0x000fc60000000f00 */
[----:B------:R-:W-:-:S04]  /*0ca0*/  IMAD.HI.U32 R16, R21, 0xf83e0f9, RZ ;  /* 0x0f83e0f915107827 */ /* 0x000fc800078e00ff */
[----:B------:R-:W-:Y:S01]  /*0cb0*/  IMAD.HI.U32.X R28, R23, -0x319bb95c, R18, P0 ;  /* 0xce6446a4171c7827 */ /* 0x000fe200000e0412 */
[----:B------:R-:W-:Y:S02]  /*0cc0*/  SHF.R.U32.HI R16, RZ, 0x2, R16 ;  /* 0x00000002ff107819 */ /* 0x000fe40000011610 */
[----:B------:R-:W-:Y:S02]  /*0cd0*/  IADD3 R19, PT, PT, R1, -0x3, R0 ;  /* 0xfffffffd01137810 */ /* 0x000fe40007ffe000 */
[----:B------:R-:W-:Y:S02]  /*0ce0*/  SHF.R.U32.HI R28, RZ, 0xa, R28 ;  /* 0x0000000aff1c7819 */ /* 0x000fe4000001161c */
[----:B------:R-:W-:-:S03]  /*0cf0*/  IADD3 R0, PT, PT, R0, -0x8, RZ ;  /* 0xfffffff800007810 */ /* 0x000fc60007ffe0ff */
[----:B------:R-:W-:Y:S01]  /*0d00*/  IMAD.HI.U32 R17, R28, 0x3e0f83f, RZ ;  /* 0x03e0f83f1c117827 */ /* 0x000fe200078e00ff */
[----:B0-----:R0:W-:Y:S03]  /*0d10*/  STL.U8 [R27+0x14], R26 ;  /* 0x0000141a1b007387 */ /* 0x0011e60000100000 */
[----:B------:R-:W-:-:S06]  /*0d20*/  IMAD R28, R17, -0x42, R28 ;  /* 0xffffffbe111c7824 */ /* 0x000fcc00078e021c */
[----:B------:R-:W1:Y:S01]  /*0d30*/  LDC.U8 R28, c[0x3][R28] ;  /* 0x00c000001c1c7b82 */ /* 0x000e620000000000 */
[----:B0-----:R-:W-:Y:S01]  /*0d40*/  IMAD R26, R16, -0x42, R21 ;  /* 0xffffffbe101a7824 */ /* 0x001fe200078e0215 */
[--C-:B------:R-:W-:Y:S02]  /*0d50*/  SHF.R.U32.HI R27, RZ, 0x8, R23.reuse ;  /* 0x00000008ff1b7819 */ /* 0x100fe40000011617 */
[----:B------:R-:W-:Y:S01]  /*0d60*/  SHF.R.U64 R21, R24, 0x8, R23 ;  /* 0x0000000818157819 */ /* 0x000fe20000001217 */
[----:B------:R-:W-:-:S03]  /*0d70*/  IMAD.MOV.U32 R23, RZ, RZ, RZ ;  /* 0x000000ffff177224 */ /* 0x000fc600078e00ff */
[----:B------:R-:W0:Y:S01]  /*0d80*/  LDC.U8 R26, c[0x3][R26] ;  /* 0x00c000001a1a7b82 */ /* 0x000e220000000000 */
[----:B------:R-:W-:Y:S01]  /*0d90*/  IMAD.WIDE.U32 R16, R27, 0x3acf911d, RZ ;  /* 0x3acf911d1b107825 */ /* 0x000fe200078e00ff */
[----:B0-----:R0:W-:Y:S04]  /*0da0*/  STL.U8 [R19+0x14], R26 ;  /* 0x0000141a13007387 */ /* 0x0011e80000100000 */
[----:B-1----:R1:W-:Y:S01]  /*0db0*/  STL.U8 [R29+0x14], R28 ;  /* 0x0000141c1d007387 */ /* 0x0023e20000100000 */
[----:B0-----:R-:W-:-:S04]  /*0dc0*/  IMAD.WIDE.U32 R18, P0, R21, 0xc8232d, R16 ;  /* 0x00c8232d15127825 */ /* 0x001fc80007800010 */
[----:B------:R-:W-:Y:S01]  /*0dd0*/  IMAD.WIDE.U32 R20, R21, 0x3acf911d, RZ ;  /* 0x3acf911d15147825 */ /* 0x000fe200078e00ff */
[----:B------:R-:W-:Y:S02]  /*0de0*/  IADD3.X R17, PT, PT, RZ, RZ, RZ, P0, !PT ;  /* 0x000000ffff117210 */ /* 0x000fe400007fe4ff */
[----:B------:R-:W-:Y:S01]  /*0df0*/  ISETP.NE.AND P0, PT, R25, RZ, PT ;  /* 0x000000ff1900720c */ /* 0x000fe20003f05270 */
[----:B------:R-:W-:Y:S01]  /*0e00*/  IMAD.MOV.U32 R16, RZ, RZ, R19 ;  /* 0x000000ffff107224 */ /* 0x000fe200078e0013 */
[----:B------:R-:W-:-:S05]  /*0e10*/  IADD3 RZ, P1, PT, R21, R18, RZ ;  /* 0x0000001215ff7210 */ /* 0x000fca0007f3e0ff */
[----:B------:R-:W-:-:S06]  /*0e20*/  IMAD.HI.U32.X R24, R27, 0xc8232d, R16, P1 ;  /* 0x00c8232d1b187827 */ /* 0x000fcc00008e0410 */
[----:B-1----:R-:W-:Y:S05]  /*0e30*/  @P0 BRA `(.L_x_9) ;  /* 0xfffffff400e40947 */ /* 0x002fea000383ffff */
[----:B------:R-:W-:-:S07]  /*0e40*/  IADD3 R0, PT, PT, R0, 0x4, RZ ;  /* 0x0000000400007810 */ /* 0x000fce0007ffe0ff */
.L_x_8:
[----:B------:R-:W-:-:S13]  /*0e50*/  ISETP.NE.AND P0, PT, R5, RZ, PT ;  /* 0x000000ff0500720c */ /* 0x000fda0003f05270 */
[----:B------:R-:W-:Y:S05]  /*0e60*/  @!P0 BRA `(.L_x_10) ;  /* 0x0000000400e88947 */ /* 0x000fea0003800000 */
[----:B0-----:R-:W-:Y:S01]  /*0e70*/  VIADD R16, R5, 0xffffffff ;  /* 0xffffffff05107836 */ /* 0x001fe20000000000 */
[----:B------:R-:W-:-:S04]  /*0e80*/  ISETP.NE.AND P1, PT, R7, RZ, PT ;  /* 0x000000ff0700720c */ /* 0x000fc80003f25270 */
[----:B------:R-:W-:-:S13]  /*0e90*/  ISETP.GE.U32.AND P2, PT, R16, 0x3, PT ;  /* 0x000000031000780c */ /* 0x000fda0003f46070 */
[----:B------:R-:W-:Y:S05]  /*0ea0*/  @!P2 BRA `(.L_x_11) ;  /* 0x000000040010a947 */ /* 0x000fea0003800000 */
[----:B------:R-:W-:-:S04]  /*0eb0*/  IMAD.WIDE.U32 R18, R23, 0x3e0f83e1, RZ ;  /* 0x3e0f83e117127825 */ /* 0x000fc800078e00ff */
[----:B------:R-:W-:-:S04]  /*0ec0*/  IMAD.WIDE.U32 R20, R24, 0x3e0f83e1, RZ ;  /* 0x3e0f83e118147825 */ /* 0x000fc800078e00ff */
[----:B------:R-:W-:-:S04]  /*0ed0*/  IMAD.WIDE.U32 R18, P2, R24, 0xf83e0f8, R18 ;  /* 0x0f83e0f818127825 */ /* 0x000fc80007840012 */
[----:B------:R-:W-:Y:S01]  /*0ee0*/  IMAD.MOV.U32 R16, RZ, RZ, R19 ;  /* 0x000000ffff107224 */ /* 0x000fe200078e0013 */
[----:B------:R-:W-:Y:S02]  /*0ef0*/  IADD3.X R17, PT, PT, RZ, RZ, RZ, P2, !PT ;  /* 0x000000ffff117210 */ /* 0x000fe400017fe4ff */
[----:B------:R-:W-:-:S05]  /*0f00*/  IADD3 RZ, P2, PT, R21, R18, RZ ;  /* 0x0000001215ff7210 */ /* 0x000fca0007f5e0ff */
[----:B------:R-:W-:-:S05]  /*0f10*/  IMAD.WIDE.U32.X R16, R23, 0xf83e0f8, R16, P2 ;  /* 0x0f83e0f817107825 */ /* 0x000fca00010e0410 */
[--C-:B------:R-:W-:Y:S02]  /*0f20*/  SHF.R.U32.HI R25, RZ, 0x2, R17.reuse ;  /* 0x00000002ff197819 */ /* 0x100fe40000011611 */
[----:B------:R-:W-:-:S03]  /*0f30*/  SHF.R.U64 R21, R16, 0x2, R17 ;  /* 0x0000000210157819 */ /* 0x000fc60000001211 */
[----:B------:R-:W-:-:S04]  /*0f40*/  IMAD.WIDE.U32 R16, R25, 0xf83e0f9, RZ ;  /* 0x0f83e0f919107825 */ /* 0x000fc800078e00ff */
[C---:B------:R-:W-:Y:S02]  /*0f50*/  IMAD R29, R21.reuse, -0x42, R24 ;  /* 0xffffffbe151d7824 */ /* 0x040fe400078e0218 */
[----:B------:R-:W-:-:S04]  /*0f60*/  IMAD.WIDE.U32 R16, R21, 0x3e0f83e, R16 ;  /* 0x03e0f83e15107825 */ /* 0x000fc800078e0010 */
[----:B------:R-:W-:Y:S01]  /*0f70*/  IMAD.WIDE.U32 R18, R21, 0xf83e0f9, RZ ;  /* 0x0f83e0f915127825 */ /* 0x000fe200078e00ff */
[----:B------:R-:W0:Y:S04]  /*0f80*/  LDC.U8 R29, c[0x3][R29] ;  /* 0x00c000001d1d7b82 */ /* 0x000e280000000000 */
[----:B------:R-:W-:Y:S01]  /*0f90*/  IADD3 RZ, P2, PT, R19, R16, RZ ;  /* 0x0000001013ff7210 */ /* 0x000fe20007f5e0ff */
[----:B------:R-:W-:-:S04]  /*0fa0*/  IMAD.WIDE.U32 R18, R23, -0x7ba6ab9b, RZ ;  /* 0x8459546517127825 */ /* 0x000fc800078e00ff */
[----:B------:R-:W-:Y:S02]  /*0fb0*/  IMAD.X R16, R25, 0x3e0f83e, R17, P2 ;  /* 0x03e0f83e19107824 */ /* 0x000fe400010e0611 */
[----:B------:R-:W-:-:S04]  /*0fc0*/  IMAD.WIDE.U32 R18, P2, R24, 0x785c268d, R18 ;  /* 0x785c268d18127825 */ /* 0x000fc80007840012 */
[----:B------:R-:W-:Y:S01]  /*0fd0*/  IMAD R28, R16, -0x42, R21 ;  /* 0xffffffbe101c7824 */ /* 0x000fe200078e0215 */
[----:B------:R-:W-:Y:S01]  /*0fe0*/  IADD3.X R17, PT, PT, RZ, RZ, RZ, P2, !PT ;  /* 0x000000ffff117210 */ /* 0x000fe200017fe4ff */
[----:B------:R-:W-:-:S04]  /*0ff0*/  IMAD.WIDE.U32 R20, R24, -0x7ba6ab9b, RZ ;  /* 0x8459546518147825 */ /* 0x000fc800078e00ff */
[----:B------:R-:W1:Y:S01]  /*1000*/  LDC.U8 R28, c[0x3][R28] ;  /* 0x00c000001c1c7b82 */ /* 0x000e620000000000 */
[----:B------:R-:W-:Y:S01]  /*1010*/  IADD3 RZ, P2, PT, R21, R18, RZ ;  /* 0x0000001215ff7210 */ /* 0x000fe20007f5e0ff */
[----:B------:R-:W-:Y:S01]  /*1020*/  IMAD.MOV.U32 R16, RZ, RZ, R19 ;  /* 0x000000ffff107224 */ /* 0x000fe200078e0013 */
[----:B------:R-:W-:-:S03]  /*1030*/  IADD3 R18, PT, PT, R1, -0x1, R0 ;  /* 0xffffffff01127810 */ /* 0x000fc60007ffe000 */
[----:B------:R-:W-:-:S05]  /*1040*/  IMAD.WIDE.U32.X R16, R23, 0x785c268d, R16, P2 ;  /* 0x785c268d17107825 */ /* 0x000fca00010e0410 */
[--C-:B------:R-:W-:Y:S02]  /*1050*/  SHF.R.U32.HI R19, RZ, 0xb, R17.reuse ;  /* 0x0000000bff137819 */ /* 0x100fe40000011611 */
[----:B------:R-:W-:-:S03]  /*1060*/  SHF.R.U64 R25, R16, 0xb, R17 ;  /* 0x0000000b10197819 */ /* 0x000fc60000001211 */
[----:B------:R-:W-:-:S04]  /*1070*/  IMAD.WIDE.U32 R26, R19, 0xf83e0f9, RZ ;  /* 0x0f83e0f9131a7825 */ /* 0x000fc800078e00ff */
[----:B------:R-:W-:-:S04]  /*1080*/  IMAD.WIDE.U32 R16, R25, 0xf83e0f9, RZ ;  /* 0x0f83e0f919107825 */ /* 0x000fc800078e00ff */
[----:B------:R-:W-:Y:S01]  /*1090*/  IMAD.WIDE.U32 R26, R25, 0x3e0f83e, R26 ;  /* 0x03e0f83e191a7825 */ /* 0x000fe200078e001a */
[----:B0-----:R0:W-:Y:S02]  /*10a0*/  STL.U8 [R18+0x14], R29 ;  /* 0x0000141d12007387 */ /* 0x0011e40000100000 */
[----:B------:R-:W-:Y:S01]  /*10b0*/  IADD3 RZ, P2, PT, R17, R26, RZ ;  /* 0x0000001a11ff7210 */ /* 0x000fe20007f5e0ff */
[----:B------:R-:W-:-:S04]  /*10c0*/  IMAD.WIDE.U32 R16, R23, -0x2a540b41, RZ ;  /* 0xd5abf4bf17107825 */ /* 0x000fc800078e00ff */
[----:B------:R-:W-:Y:S01]  /*10d0*/  IMAD.X R26, R19, 0x3e0f83e, R27, P2 ;  /* 0x03e0f83e131a7824 */ /* 0x000fe200010e061b */
[----:B------:R-:W-:Y:S01]  /*10e0*/  IADD3 R27, PT, PT, R1, -0x2, R0 ;  /* 0xfffffffe011b7810 */ /* 0x000fe20007ffe000 */
[----:B------:R-:W-:-:S04]  /*10f0*/  IMAD.WIDE.U32 R16, P2, R24, 0x74b672f5, R16 ;  /* 0x74b672f518107825 */ /* 0x000fc80007840010 */
[----:B0-----:R-:W-:Y:S01]  /*1100*/  IMAD.WIDE.U32 R18, R24, -0x2a540b41, RZ ;  /* 0xd5abf4bf18127825 */ /* 0x001fe200078e00ff */
[----:B------:R-:W-:-:S03]  /*1110*/  IADD3.X R21, PT, PT, RZ, RZ, RZ, P2, !PT ;  /* 0x000000ffff157210 */ /* 0x000fc600017fe4ff */
[----:B------:R-:W-:Y:S01]  /*1120*/  IMAD.MOV.U32 R20, RZ, RZ, R17 ;  /* 0x000000ffff147224 */ /* 0x000fe200078e0011 */
[----:B------:R-:W-:Y:S01]  /*1130*/  IADD3 RZ, P2, PT, R19, R16, RZ ;  /* 0x0000001013ff7210 */ /* 0x000fe20007f5e0ff */
[----:B------:R-:W-:Y:S01]  /*1140*/  IMAD R25, R26, -0x42, R25 ;  /* 0xffffffbe1a197824 */ /* 0x000fe200078e0219 */
[----:B-1----:R0:W-:Y:S03]  /*1150*/  STL.U8 [R27+0x14], R28 ;  /* 0x0000141c1b007387 */ /* 0x0021e60000100000 */
[----:B------:R-:W-:Y:S02]  /*1160*/  IMAD.WIDE.U32.X R20, R23, 0x74b672f5, R20, P2 ;  /* 0x74b672f517147825 */ /* 0x000fe400010e0414 */
[----:B------:R-:W1:Y:S03]  /*1170*/  LDC.U8 R25, c[0x3][R25] ;  /* 0x00c0000019197b82 */ /* 0x000e660000000000 */
[----:B0-----:R-:W-:-:S02]  /*1180*/  SHF.R.U32.HI R27, RZ, 0x11, R21 ;  /* 0x00000011ff1b7819 */ /* 0x001fc40000011615 */
[----:B------:R-:W-:Y:S02]  /*1190*/  SHF.R.U64 R21, R20, 0x11, R21 ;  /* 0x0000001114157819 */ /* 0x000fe40000001215 */
[----:B------:R-:W-:Y:S01]  /*11a0*/  IADD3 R28, PT, PT, R1, -0x3, R0 ;  /* 0xfffffffd011c7810 */ /* 0x000fe20007ffe000 */
[----:B------:R-:W-:Y:S01]  /*11b0*/  IMAD.WIDE.U32 R16, R27, 0xf83e0f9, RZ ;  /* 0x0f83e0f91b107825 */ /* 0x000fe200078e00ff */
[----:B------:R-:W-:-:S03]  /*11c0*/  IADD3 R0, PT, PT, R0, -0x4, RZ ;  /* 0xfffffffc00007810 */ /* 0x000fc60007ffe0ff */
[----:B------:R-:W-:-:S04]  /*11d0*/  IMAD.WIDE.U32 R18, R21, 0xf83e0f9, RZ ;  /* 0x0f83e0f915127825 */ /* 0x000fc800078e00ff */
[----:B------:R-:W-:-:S03]  /*11e0*/  IMAD.WIDE.U32 R16, R21, 0x3e0f83e, R16 ;  /* 0x03e0f83e15107825 */ /* 0x000fc600078e0010 */
[----:B------:R-:W-:-:S05]  /*11f0*/  IADD3 RZ, P2, PT, R19, R16, RZ ;  /* 0x0000001013ff7210 */ /* 0x000fca0007f5e0ff */
[----:B------:R-:W-:Y:S02]  /*1200*/  IMAD.X R16, R27, 0x3e0f83e, R17, P2 ;  /* 0x03e0f83e1b107824 */ /* 0x000fe400010e0611 */
[----:B------:R-:W-:Y:S02]  /*1210*/  IMAD.IADD R27, R1, 0x1, R0 ;  /* 0x00000001011b7824 */ /* 0x000fe400078e0200 */
[----:B------:R-:W-:Y:S02]  /*1220*/  IMAD R26, R16, -0x42, R21 ;  /* 0xffffffbe101a7824 */ /* 0x000fe400078e0215 */
[----:B------:R-:W-:-:S04]  /*1230*/  IMAD.WIDE.U32 R16, R23, -0x619b3c9d, RZ ;  /* 0x9e64c36317107825 */ /* 0x000fc800078e00ff */
[----:B------:R-:W0:Y:S01]  /*1240*/  LDC.U8 R26, c[0x3][R26] ;  /* 0x00c000001a1a7b82 */ /* 0x000e220000000000 */
[----:B------:R-:W-:-:S04]  /*1250*/  IMAD.WIDE.U32 R20, R24, -0x619b3c9d, RZ ;  /* 0x9e64c36318147825 */ /* 0x000fc800078e00ff */
[----:B------:R-:W-:Y:S01]  /*1260*/  IMAD.WIDE.U32 R16, P2, R24, -0x1da5eabf, R16 ;  /* 0xe25a154118107825 */ /* 0x000fe20007840010 */
[----:B-1----:R1:W-:Y:S04]  /*1270*/  STL.U8 [R28+0x14], R25 ;  /* 0x000014191c007387 */ /* 0x0023e80000100000 */
[----:B------:R-:W-:Y:S01]  /*1280*/  IADD3.X R19, PT, PT, RZ, RZ, RZ, P2, !PT ;  /* 0x000000ffff137210 */ /* 0x000fe200017fe4ff */
[----:B------:R-:W-:Y:S01]  /*1290*/  IMAD.MOV.U32 R18, RZ, RZ, R17 ;  /* 0x000000ffff127224 */ /* 0x000fe200078e0011 */
[----:B------:R-:W-:-:S05]  /*12a0*/  IADD3 RZ, P2, PT, R21, R16, RZ ;  /* 0x0000001015ff7210 */ /* 0x000fca0007f5e0ff */
[----:B------:R-:W-:-:S05]  /*12b0*/  IMAD.WIDE.U32.X R18, R23, -0x1da5eabf, R18, P2 ;  /* 0xe25a154117127825 */ /* 0x000fca00010e0412 */
[--C-:B------:R-:W-:Y:S02]  /*12c0*/  SHF.R.U32.HI R23, RZ, 0x18, R19.reuse ;  /* 0x00000018ff177819 */ /* 0x100fe40000011613 */
[----:B------:R-:W-:Y:S01]  /*12d0*/  SHF.R.U64 R24, R18, 0x18, R19 ;  /* 0x0000001812187819 */ /* 0x000fe20000001213 */
[----:B0-----:R1:W-:Y:S06]  /*12e0*/  STL.U8 [R27+0x14], R26 ;  /* 0x0000141a1b007387 */ /* 0x0013ec0000100000 */
.L_x_11:
[----:B------:R-:W-:Y:S05]  /*12f0*/  @!P1 BRA `(.L_x_10) ;  /* 0x0000000000c49947 */ /* 0x000fea0003800000 */
[----:B------:R-:W-:Y:S02]  /*1300*/  ISETP.NE.AND P2, PT, R7, 0x1, PT ;  /* 0x000000010700780c */ /* 0x000fe40003f45270 */
[----:B------:R-:W-:-:S04]  /*1310*/  LOP3.LUT R16, R13, 0x1, RZ, 0xc0, !PT ;  /* 0x000000010d107812 */ /* 0x000fc800078ec0ff */
[----:B------:R-:W-:-:S07]  /*1320*/  ISETP.NE.U32.AND P1, PT, R16, 0x1, PT ;  /* 0x000000011000780c */ /* 0x000fce0003f25070 */
[----:B------:R-:W-:Y:S06]  /*1330*/  @!P2 BRA `(.L_x_12) ;  /* 0x000000000080a947 */ /* 0x000fec0003800000 */
[----:B------:R-:W-:Y:S01]  /*1340*/  IMAD.WIDE.U32 R18, R23, 0x3e0f83e1, RZ ;  /* 0x3e0f83e117127825 */ /* 0x000fe200078e00ff */
[----:B-1----:R-:W-:Y:S02]  /*1350*/  IADD3 R26, PT, PT, R1, -0x1, R0 ;  /* 0xffffffff011a7810 */ /* 0x002fe40007ffe000 */
[----:B------:R-:W-:Y:S01]  /*1360*/  IADD3 R0, PT, PT, R0, -0x2, RZ ;  /* 0xfffffffe00007810 */ /* 0x000fe20007ffe0ff */
[----:B------:R-:W-:-:S04]  /*1370*/  IMAD.WIDE.U32 R20, R24, 0x3e0f83e1, RZ ;  /* 0x3e0f83e118147825 */ /* 0x000fc800078e00ff */
[----:B------:R-:W-:-:S04]  /*1380*/  IMAD.WIDE.U32 R18, P2, R24, 0xf83e0f8, R18 ;  /* 0x0f83e0f818127825 */ /* 0x000fc80007840012 */
[----:B------:R-:W-:Y:S01]  /*1390*/  IMAD.MOV.U32 R16, RZ, RZ, R19 ;  /* 0x000000ffff107224 */ /* 0x000fe200078e0013 */
[----:B------:R-:W-:Y:S01]  /*13a0*/  IADD3.X R17, PT, PT, RZ, RZ, RZ, P2, !PT ;  /* 0x000000ffff117210 */ /* 0x000fe200017fe4ff */
[----:B------:R-:W-:Y:S01]  /*13b0*/  IMAD.IADD R28, R1, 0x1, R0 ;  /* 0x00000001011c7824 */ /* 0x000fe200078e0200 */
[----:B------:R-:W-:-:S05]  /*13c0*/  IADD3 RZ, P2, PT, R21, R18, RZ ;  /* 0x0000001215ff7210 */ /* 0x000fca0007f5e0ff */
[----:B------:R-:W-:-:S05]  /*13d0*/  IMAD.WIDE.U32.X R16, R23, 0xf83e0f8, R16, P2 ;  /* 0x0f83e0f817107825 */ /* 0x000fca00010e0410 */
[--C-:B------:R-:W-:Y:S02]  /*13e0*/  SHF.R.U32.HI R25, RZ, 0x2, R17.reuse ;  /* 0x00000002ff197819 */ /* 0x100fe40000011611 */
[----:B------:R-:W-:-:S03]  /*13f0*/  SHF.R.U64 R21, R16, 0x2, R17 ;  /* 0x0000000210157819 */ /* 0x000fc60000001211 */
[----:B------:R-:W-:-:S04]  /*1400*/  IMAD.WIDE.U32 R16, R25, 0xf83e0f9, RZ ;  /* 0x0f83e0f919107825 */ /* 0x000fc800078e00ff */
[----:B------:R-:W-:-:S04]  /*1410*/  IMAD.WIDE.U32 R18, R21, 0xf83e0f9, RZ ;  /* 0x0f83e0f915127825 */ /* 0x000fc800078e00ff */
[----:B------:R-:W-:-:S03]  /*1420*/  IMAD.WIDE.U32 R16, R21, 0x3e0f83e, R16 ;  /* 0x03e0f83e15107825 */ /* 0x000fc600078e0010 */
[----:B------:R-:W-:-:S05]  /*1430*/  IADD3 RZ, P2, PT, R19, R16, RZ ;  /* 0x0000001013ff7210 */ /* 0x000fca0007f5e0ff */
[----:B------:R-:W-:Y:S02]  /*1440*/  IMAD.X R16, R25, 0x3e0f83e, R17, P2 ;  /* 0x03e0f83e19107824 */ /* 0x000fe400010e0611 */
[----:B------:R-:W-:Y:S02]  /*1450*/  IMAD R25, R21, -0x42, R24 ;  /* 0xffffffbe15197824 */ /* 0x000fe400078e0218 */
[----:B------:R-:W-:Y:S02]  /*1460*/  IMAD R27, R16, -0x42, R21 ;  /* 0xffffffbe101b7824 */ /* 0x000fe400078e0215 */
[----:B------:R-:W-:Y:S02]  /*1470*/  IMAD.WIDE.U32 R16, R23, -0x7ba6ab9b, RZ ;  /* 0x8459546517107825 */ /* 0x000fe400078e00ff */
[----:B------:R-:W0:Y:S02]  /*1480*/  LDC.U8 R25, c[0x3][R25] ;  /* 0x00c0000019197b82 */ /* 0x000e240000000000 */
[----:B------:R-:W-:-:S04]  /*1490*/  IMAD.WIDE.U32 R20, R24, -0x7ba6ab9b, RZ ;  /* 0x8459546518147825 */ /* 0x000fc800078e00ff */
[----:B------:R-:W-:Y:S02]  /*14a0*/  IMAD.WIDE.U32 R16, P2, R24, 0x785c268d, R16 ;  /* 0x785c268d18107825 */ /* 0x000fe40007840010 */
[----:B------:R-:W1:Y:S02]  /*14b0*/  LDC.U8 R27, c[0x3][R27] ;  /* 0x00c000001b1b7b82 */ /* 0x000e640000000000 */
[----:B------:R-:W-:Y:S01]  /*14c0*/  IMAD.MOV.U32 R18, RZ, RZ, R17 ;  /* 0x000000ffff127224 */ /* 0x000fe200078e0011 */
[----:B------:R-:W-:Y:S02]  /*14d0*/  IADD3.X R19, PT, PT, RZ, RZ, RZ, P2, !PT ;  /* 0x000000ffff137210 */ /* 0x000fe400017fe4ff */
[----:B------:R-:W-:-:S05]  /*14e0*/  IADD3 RZ, P2, PT, R21, R16, RZ ;  /* 0x0000001015ff7210 */ /* 0x000fca0007f5e0ff */
[----:B------:R-:W-:-:S05]  /*14f0*/  IMAD.WIDE.U32.X R18, R23, 0x785c268d, R18, P2 ;  /* 0x785c268d17127825 */ /* 0x000fca00010e0412 */
[--C-:B------:R-:W-:Y:S02]  /*1500*/  SHF.R.U32.HI R23, RZ, 0xb, R19.reuse ;  /* 0x0000000bff177819 */ /* 0x100fe40000011613 */
[----:B------:R-:W-:Y:S01]  /*1510*/  SHF.R.U64 R24, R18, 0xb, R19 ;  /* 0x0000000b12187819 */ /* 0x000fe20000001213 */
[----:B0-----:R0:W-:Y:S04]  /*1520*/  STL.U8 [R26+0x14], R25 ;  /* 0x000014191a007387 */ /* 0x0011e80000100000 */
[----:B-1----:R0:W-:Y:S02]  /*1530*/  STL.U8 [R28+0x14], R27 ;  /* 0x0000141b1c007387 */ /* 0x0021e40000100000 */
.L_x_12:
[----:B------:R-:W-:Y:S05]  /*1540*/  @P1 BRA `(.L_x_10) ;  /* 0x0000000000301947 */ /* 0x000fea0003800000 */
[----:B------:R-:W-:-:S04]  /*1550*/  IMAD.WIDE.U32 R18, R23, 0x3e0f83e1, RZ ;  /* 0x3e0f83e117127825 */ /* 0x000fc800078e00ff */
[----:B------:R-:W-:-:S04]  /*1560*/  IMAD.WIDE.U32 R20, R24, 0x3e0f83e1, RZ ;  /* 0x3e0f83e118147825 */ /* 0x000fc800078e00ff */
[----:B------:R-:W-:-:S04]  /*1570*/  IMAD.WIDE.U32 R18, P1, R24, 0xf83e0f8, R18 ;  /* 0x0f83e0f818127825 */ /* 0x000fc80007820012 */
[----:B------:R-:W-:Y:S01]  /*1580*/  IMAD.MOV.U32 R16, RZ, RZ, R19 ;  /* 0x000000ffff107224 */ /* 0x000fe200078e0013 */
[----:B------:R-:W-:Y:S02]  /*1590*/  IADD3.X R17, PT, PT, RZ, RZ, RZ, P1, !PT ;  /* 0x000000ffff117210 */ /* 0x000fe40000ffe4ff */
[----:B------:R-:W-:-:S05]  /*15a0*/  IADD3 RZ, P1, PT, R21, R18, RZ ;  /* 0x0000001215ff7210 */ /* 0x000fca0007f3e0ff */
[----:B------:R-:W-:-:S05]  /*15b0*/  IMAD.WIDE.U32.X R16, R23, 0xf83e0f8, R16, P1 ;  /* 0x0f83e0f817107825 */ /* 0x000fca00008e0410 */
[----:B------:R-:W-:-:S05]  /*15c0*/  SHF.R.U64 R17, R16, 0x2, R17 ;  /* 0x0000000210117819 */ /* 0x000fca0000001211 */
[----:B------:R-:W-:Y:S01]  /*15d0*/  IMAD R16, R17, -0x42, R24 ;  /* 0xffffffbe11107824 */ /* 0x000fe200078e0218 */
[----:B------:R-:W-:-:S05]  /*15e0*/  IADD3 R17, PT, PT, R1, -0x1, R0 ;  /* 0xffffffff01117810 */ /* 0x000fca0007ffe000 */
[----:B------:R-:W2:Y:S02]  /*15f0*/  LDC.U8 R16, c[0x3][R16] ;  /* 0x00c0000010107b82 */ /* 0x000ea40000000000 */
[----:B--2---:R2:W-:Y:S02]  /*1600*/  STL.U8 [R17+0x14], R16 ;  /* 0x0000141011007387 */ /* 0x0045e40000100000 */
.L_x_10:
[----:B------:R3:W-:Y:S01]  /*1610*/  STL.U8 [R3+0x14], RZ ;  /* 0x000014ff03007387 */ /* 0x0007e20000100000 */
[----:B------:R-:W-:Y:S01]  /*1620*/  ISETP.GE.U32.AND P1, PT, R13, 0x10, PT ;  /* 0x000000100d00780c */ /* 0x000fe20003f26070 */
[----:B------:R-:W-:-:S12]  /*1630*/  HFMA2 R0, -RZ, RZ, 0, 0 ;  /* 0x00000000ff007431 */ /* 0x000fd800000001ff */
[----:B---3--:R-:W-:Y:S05]  /*1640*/  @!P1 BRA `(.L_x_13) ;  /* 0x00000000009c9947 */ /* 0x008fea0003800000 */
[----:B------:R-:W-:-:S07]  /*1650*/  IMAD.MOV.U32 R0, RZ, RZ, RZ ;  /* 0x000000ffff007224 */ /* 0x000fce00078e00ff */
.L_x_14:
[----:B0-2---:R-:W-:-:S05]  /*1660*/  IADD3 R16, PT, PT, R1, R0, RZ ;  /* 0x0000000001107210 */ /* 0x005fca0007ffe0ff */
[----:B------:R-:W2:Y:S04]  /*1670*/  LDL.U8 R17, [R16+0x17] ;  /* 0x0000170010117983 */ /* 0x000ea80000100000 */
[----:B------:R-:W2:Y:S04]  /*1680*/  LDL.U8 R18, [R16+0x16] ;  /* 0x0000160010127983 */ /* 0x000ea80000100000 */
[----:B------:R-:W3:Y:S04]  /*1690*/  LDL.U8 R19, [R16+0x15] ;  /* 0x0000150010137983 */ /* 0x000ee80000100000 */
[----:B------:R-:W3:Y:S04]  /*16a0*/  LDL.U8 R20, [R16+0x14] ;  /* 0x0000140010147983 */ /* 0x000ee80000100000 */
[----:B------:R-:W4:Y:S04]  /*16b0*/  LDL.U8 R21, [R16+0x1b] ;  /* 0x00001b0010157983 */ /* 0x000f280000100000 */
[----:B------:R-:W4:Y:S04]  /*16c0*/  LDL.U8 R24, [R16+0x1a] ;  /* 0x00001a0010187983 */ /* 0x000f280000100000 */
[----:B------:R-:W4:Y:S04]  /*16d0*/  LDL.U8 R23, [R16+0x1f] ;  /* 0x00001f0010177983 */ /* 0x000f280000100000 */
[----:B-1----:R-:W4:Y:S04]  /*16e0*/  LDL.U8 R25, [R16+0x1d] ;  /* 0x00001d0010197983 */ /* 0x002f280000100000 */
[----:B------:R-:W4:Y:S04]  /*16f0*/  LDL.U8 R26, [R16+0x1c] ;  /* 0x00001c00101a7983 */ /* 0x000f280000100000 */
[----:B------:R-:W4:Y:S01]  /*1700*/  LDL.U8 R28, [R16+0x20] ;  /* 0x00002000101c7983 */ /* 0x000f220000100000 */
[----:B--2---:R-:W-:-:S02]  /*1710*/  PRMT R17, R18, 0x3340, R17 ;  /* 0x0000334012117816 */ /* 0x004fc40000000011 */
[----:B---3--:R-:W-:Y:S02]  /*1720*/  PRMT R18, R20, 0x3340, R19 ;  /* 0x0000334014127816 */ /* 0x008fe40000000013 */
[----:B------:R-:W2:Y:S01]  /*1730*/  LDL.U8 R20, [R16+0x19] ;  /* 0x0000190010147983 */ /* 0x000ea20000100000 */
[----:B----4-:R-:W-:-:S03]  /*1740*/  PRMT R19, R24, 0x3340, R21 ;  /* 0x0000334018137816 */ /* 0x010fc60000000015 */
[----:B------:R-:W2:Y:S04]  /*1750*/  LDL.U8 R21, [R16+0x18] ;  /* 0x0000180010157983 */ /* 0x000ea80000100000 */
[----:B------:R-:W3:Y:S01]  /*1760*/  LDL.U8 R24, [R16+0x1e] ;  /* 0x00001e0010187983 */ /* 0x000ee20000100000 */
[----:B--2---:R-:W-:Y:S02]  /*1770*/  PRMT R20, R21, 0x3340, R20 ;  /* 0x0000334015147816 */ /* 0x004fe40000000014 */
[----:B---3--:R-:W-:Y:S02]  /*1780*/  PRMT R21, R24, 0x3340, R23 ;  /* 0x0000334018157816 */ /* 0x008fe40000000017 */
[----:B------:R-:W-:Y:S01]  /*1790*/  PRMT R24, R26, 0x3340, R25 ;  /* 0x000033401a187816 */ /* 0x000fe20000000019 */
[----:B------:R-:W2:Y:S04]  /*17a0*/  LDL.U8 R23, [R16+0x23] ;  /* 0x0000230010177983 */ /* 0x000ea80000100000 */
[----:B------:R-:W2:Y:S04]  /*17b0*/  LDL.U8 R26, [R16+0x22] ;  /* 0x00002200101a7983 */ /* 0x000ea80000100000 */
[----:B------:R-:W3:Y:S01]  /*17c0*/  LDL.U8 R25, [R16+0x21] ;  /* 0x0000210010197983 */ /* 0x000ee20000100000 */
[----:B------:R-:W-:-:S02]  /*17d0*/  PRMT R17, R18, 0x5410, R17 ;  /* 0x0000541012117816 */ /* 0x000fc40000000011 */
[----:B------:R-:W-:Y:S02]  /*17e0*/  PRMT R19, R20, 0x5410, R19 ;  /* 0x0000541014137816 */ /* 0x000fe40000000013 */
[----:B------:R-:W-:Y:S01]  /*17f0*/  PRMT R21, R24, 0x5410, R21 ;  /* 0x0000541018157816 */ /* 0x000fe20000000015 */
[----:B------:R4:W-:Y:S01]  /*1800*/  STL [R16], R17 ;  /* 0x0000001110007387 */ /* 0x0009e20000100800 */
[----:B------:R-:W-:-:S03]  /*1810*/  VIADD R0, R0, 0x10 ;  /* 0x0000001000007836 */ /* 0x000fc60000000000 */
[----:B------:R4:W-:Y:S04]  /*1820*/  STL [R16+0x4], R19 ;  /* 0x0000041310007387 */ /* 0x0009e80000100800 */
[----:B------:R4:W-:Y:S01]  /*1830*/  STL [R16+0x8], R21 ;  /* 0x0000081510007387 */ /* 0x0009e20000100800 */
[----:B--2---:R-:W-:Y:S02]  /*1840*/  PRMT R23, R26, 0x3340, R23 ;  /* 0x000033401a177816 */ /* 0x004fe40000000017 */
[----:B---3--:R-:W-:-:S04]  /*1850*/  PRMT R28, R28, 0x3340, R25 ;  /* 0x000033401c1c7816 */ /* 0x008fc80000000019 */
[----:B------:R-:W-:Y:S02]  /*1860*/  PRMT R23, R28, 0x5410, R23 ;  /* 0x000054101c177816 */ /* 0x000fe40000000017 */
[----:B------:R-:W-:-:S03]  /*1870*/  LOP3.LUT R25, R13, 0x7ffffff0, RZ, 0xc0, !PT ;  /* 0x7ffffff00d197812 */ /* 0x000fc600078ec0ff */
[----:B------:R4:W-:Y:S01]  /*1880*/  STL [R16+0xc], R23 ;  /* 0x00000c1710007387 */ /* 0x0009e20000100800 */
[----:B------:R-:W-:-:S13]  /*1890*/  ISETP.NE.AND P1, PT, R0, R25, PT ;  /* 0x000000190000720c */ /* 0x000fda0003f25270 */
[----:B----4-:R-:W-:Y:S05]  /*18a0*/  @P1 BRA `(.L_x_14) ;  /* 0xfffffffc006c1947 */ /* 0x010fea000383ffff */
[----:B------:R-:W-:-:S07]  /*18b0*/  MOV R0, R25 ;  /* 0x0000001900007202 */ /* 0x000fce0000000f00 */
.L_x_13:
[----:B------:R-:W-:-:S13]  /*18c0*/  ISETP.NE.AND P1, PT, R9, RZ, PT ;  /* 0x000000ff0900720c */ /* 0x000fda0003f25270 */
[----:B------:R-:W-:Y:S05]  /*18d0*/  @!P1 BRA `(.L_x_15) ;  /* 0x0000000000bc9947 */ /* 0x000fea0003800000 */
[----:B------:R-:W-:-:S05]  /*18e0*/  VIADD R13, R9, 0xffffffff ;  /* 0xffffffff090d7836 */ /* 0x000fca0000000000 */
[----:B------:R-:W-:-:S13]  /*18f0*/  ISETP.GE.U32.AND P1, PT, R13, 0x7, PT ;  /* 0x000000070d00780c */ /* 0x000fda0003f26070 */
[----:B------:R-:W-:Y:S05]  /*1900*/  @!P1 BRA `(.L_x_16) ;  /* 0x0000000000489947 */ /* 0x000fea0003800000 */
[----:B------:R-:W-:-:S05]  /*1910*/  IADD3 R24, PT, PT, R1, R0, RZ ;  /* 0x0000000001187210 */ /* 0x000fca0007ffe0ff */
[----:B------:R-:W3:Y:S04]  /*1920*/  LDL.U8 R13, [R24+0x14] ;  /* 0x00001400180d7983 */ /* 0x000ee80000100000 */
[----:B0-2---:R-:W2:Y:S04]  /*1930*/  LDL.U8 R16, [R24+0x15] ;  /* 0x0000150018107983 */ /* 0x005ea80000100000 */
[----:B------:R-:W4:Y:S04]  /*1940*/  LDL.U8 R17, [R24+0x16] ;  /* 0x0000160018117983 */ /* 0x000f280000100000 */
[----:B------:R-:W4:Y:S04]  /*1950*/  LDL.U8 R18, [R24+0x17] ;  /* 0x0000170018127983 */ /* 0x000f280000100000 */
[----:B------:R-:W4:Y:S04]  /*1960*/  LDL.U8 R19, [R24+0x18] ;  /* 0x0000180018137983 */ /* 0x000f280000100000 */
[----:B------:R-:W4:Y:S04]  /*1970*/  LDL.U8 R20, [R24+0x19] ;  /* 0x0000190018147983 */ /* 0x000f280000100000 */
[----:B------:R-:W4:Y:S04]  /*1980*/  LDL.U8 R21, [R24+0x1a] ;  /* 0x00001a0018157983 */ /* 0x000f280000100000 */
[----:B------:R-:W4:Y:S01]  /*1990*/  LDL.U8 R23, [R24+0x1b] ;  /* 0x00001b0018177983 */ /* 0x000f220000100000 */
[----:B------:R-:W-:-:S03]  /*19a0*/  VIADD R0, R0, 0x8 ;  /* 0x0000000800007836 */ /* 0x000fc60000000000 */
[----:B---3--:R3:W-:Y:S04]  /*19b0*/  STL.U8 [R24], R13 ;  /* 0x0000000d18007387 */ /* 0x0087e80000100000 */
[----:B--2---:R3:W-:Y:S04]  /*19c0*/  STL.U8 [R24+0x1], R16 ;  /* 0x0000011018007387 */ /* 0x0047e80000100000 */
[----:B----4-:R3:W-:Y:S04]  /*19d0*/  STL.U8 [R24+0x2], R17 ;  /* 0x0000021118007387 */ /* 0x0107e80000100000 */
[----:B------:R3:W-:Y:S04]  /*19e0*/  STL.U8 [R24+0x3], R18 ;  /* 0x0000031218007387 */ /* 0x0007e80000100000 */
[----:B------:R3:W-:Y:S04]  /*19f0*/  STL.U8 [R24+0x4], R19 ;  /* 0x0000041318007387 */ /* 0x0007e80000100000 */
[----:B------:R3:W-:Y:S04]  /*1a00*/  STL.U8 [R24+0x5], R20 ;  /* 0x0000051418007387 */ /* 0x0007e80000100000 */
[----:B------:R3:W-:Y:S04]  /*1a10*/  STL.U8 [R24+0x6], R21 ;  /* 0x0000061518007387 */ /* 0x0007e80000100000 */
[----:B------:R3:W-:Y:S02]  /*1a20*/  STL.U8 [R24+0x7], R23 ;  /* 0x0000071718007387 */ /* 0x0007e40000100000 */
.L_x_16:
[----:B------:R-:W-:Y:S05]  /*1a30*/  @!P0 BRA `(.L_x_15) ;  /* 0x0000000000648947 */ /* 0x000fea0003800000 */
[----:B---3--:R-:W-:Y:S02]  /*1a40*/  IADD3 R13, PT, PT, R5, -0x1, RZ ;  /* 0xffffffff050d7810 */ /* 0x008fe40007ffe0ff */
[----:B------:R-:W-:Y:S02]  /*1a50*/  ISETP.NE.AND P1, PT, R7, RZ, PT ;  /* 0x000000ff0700720c */ /* 0x000fe40003f25270 */
[----:B------:R-:W-:-:S13]  /*1a60*/  ISETP.GE.U32.AND P0, PT, R13, 0x3, PT ;  /* 0x000000030d00780c */ /* 0x000fda0003f06070 */
[----:B------:R-:W-:Y:S05]  /*1a70*/  @!P0 BRA `(.L_x_17) ;  /* 0x0000000000288947 */ /* 0x000fea0003800000 */
[----:B------:R-:W-:-:S05]  /*1a80*/  IMAD.IADD R19, R1, 0x1, R0 ;  /* 0x0000000101137824 */ /* 0x000fca00078e0200 */
[----:B------:R-:W3:Y:S04]  /*1a90*/  LDL.U8 R13, [R19+0x14] ;  /* 0x00001400130d7983 */ /* 0x000ee80000100000 */
[----:B0-2---:R-:W2:Y:S04]  /*1aa0*/  LDL.U8 R16, [R19+0x15] ;  /* 0x0000150013107983 */ /* 0x005ea80000100000 */
[----:B------:R-:W4:Y:S04]  /*1ab0*/  LDL.U8 R17, [R19+0x16] ;  /* 0x0000160013117983 */ /* 0x000f280000100000 */
[----:B------:R-:W4:Y:S01]  /*1ac0*/  LDL.U8 R18, [R19+0x17] ;  /* 0x0000170013127983 */ /* 0x000f220000100000 */
[----:B------:R-:W-:-:S03]  /*1ad0*/  IADD3 R0, PT, PT, R0, 0x4, RZ ;  /* 0x0000000400007810 */ /* 0x000fc60007ffe0ff */
[----:B---3--:R3:W-:Y:S04]  /*1ae0*/  STL.U8 [R19], R13 ;  /* 0x0000000d13007387 */ /* 0x0087e80000100000 */
[----:B--2---:R3:W-:Y:S04]  /*1af0*/  STL.U8 [R19+0x1], R16 ;  /* 0x0000011013007387 */ /* 0x0047e80000100000 */
[----:B----4-:R3:W-:Y:S04]  /*1b00*/  STL.U8 [R19+0x2], R17 ;  /* 0x0000021113007387 */ /* 0x0107e80000100000 */
[----:B------:R3:W-:Y:S02]  /*1b10*/  STL.U8 [R19+0x3], R18 ;  /* 0x0000031213007387 */ /* 0x0007e40000100000 */
.L_x_17:
[----:B------:R-:W-:Y:S05]  /*1b20*/  @!P1 BRA `(.L_x_15) ;  /* 0x0000000000289947 */ /* 0x000fea0003800000 */
[----:B0-23--:R-:W-:-:S05]  /*1b30*/  IMAD.IADD R17, R1, 0x1, R0 ;  /* 0x0000000101117824 */ /* 0x00dfca00078e0200 */
[----:B------:R-:W2:Y:S01]  /*1b40*/  LDL.U8 R0, [R17+0x14] ;  /* 0x0000140011007983 */ /* 0x000ea20000100000 */
[----:B------:R-:W-:-:S03]  /*1b50*/  ISETP.NE.AND P0, PT, R7, 0x1, PT ;  /* 0x000000010700780c */ /* 0x000fc60003f05270 */
[----:B--2---:R4:W-:Y:S10]  /*1b60*/  STL.U8 [R17], R0 ;  /* 0x0000000011007387 */ /* 0x0049f40000100000 */
[----:B------:R-:W-:Y:S05]  /*1b70*/  @!P0 BRA `(.L_x_15) ;  /* 0x0000000000148947 */ /* 0x000fea0003800000 */
[----:B------:R-:W-:Y:S01]  /*1b80*/  ISETP.NE.AND P0, PT, R7, 0x2, PT ;  /* 0x000000020700780c */ /* 0x000fe20003f05270 */
[----:B----4-:R-:W2:-:S12]  /*1b90*/  LDL.U8 R0, [R17+0x15] ;  /* 0x0000150011007983 */ /* 0x010e980000100000 */
[----:B------:R-:W3:Y:S04]  /*1ba0*/  @P0 LDL.U8 R13, [R17+0x16] ;  /* 0x00001600110d0983 */ /* 0x000ee80000100000 */
[----:B--2---:R0:W-:Y:S04]  /*1bb0*/  STL.U8 [R17+0x1], R0 ;  /* 0x0000010011007387 */ /* 0x0041e80000100000 */
[----:B---3--:R0:W-:Y:S02]  /*1bc0*/  @P0 STL.U8 [R17+0x2], R13 ;  /* 0x0000020d11000387 */ /* 0x0081e40000100000 */
.L_x_15:
[----:B-----5:R0:W-:Y:S04]  /*1bd0*/  STL.U8 [R3], R4 ;  /* 0x0000000403007387 */ /* 0x0201e80000100000 */
[----:B------:R0:W-:Y:S04]  /*1be0*/  STL.U8 [R3+0x1], R6 ;  /* 0x0000010603007387 */ /* 0x0001e80000100000 */
[----:B------:R0:W-:Y:S04]  /*1bf0*/  STL.U8 [R3+0x2], R8 ;  /* 0x0000020803007387 */ /* 0x0001e80000100000 */
[----:B------:R0:W-:Y:S04]  /*1c00*/  STL.U8 [R3+0x3], R10 ;  /* 0x0000030a03007387 */ /* 0x0001e80000100000 */
[----:B------:R1:W-:Y:S04]  /*1c10*/  STL.U8 [R3+0x4], R12 ;  /* 0x0000040c03007387 */ /* 0x0003e80000100000 */
[----:B------:R1:W-:Y:S04]  /*1c20*/  STL.U8 [R3+0x5], RZ ;  /* 0x000005ff03007387 */ /* 0x0003e80000100000 */
[----:B0---4-:R-:W4:Y:S01]  /*1c30*/  LDL.U8 R0, [R1] ;  /* 0x0000000001007983 */ /* 0x011f220000100000 */
[----:B------:R-:W-:Y:S01]  /*1c40*/  BSSY.RECONVERGENT B1, `(.L_x_18) ;  /* 0x0000012000017945 */ /* 0x000fe20003800200 */
[----:B--23--:R-:W-:-:S02]  /*1c50*/  HFMA2 R16, -RZ, RZ, -6.306171417236328125e-05, 0.01395416259765625 ;  /* 0x84222325ff107431 */ /* 0x00cfc400000001ff */
[----:B------:R-:W-:Y:S01]  /*1c60*/  IMAD.MOV.U32 R13, RZ, RZ, -0x340d631c ;  /* 0xcbf29ce4ff0d7424 */ /* 0x000fe200078e00ff */
[----:B----4-:R-:W-:-:S13]  /*1c70*/  ISETP.NE.AND P0, PT, R0, RZ, PT ;  /* 0x000000ff0000720c */ /* 0x010fda0003f05270 */
[----:B-1----:R-:W-:Y:S05]  /*1c80*/  @!P0 BRA `(.L_x_19) ;  /* 0x0000000000348947 */ /* 0x002fea0003800000 */
[----:B------:R-:W-:Y:S01]  /*1c90*/  PRMT R19, R0, 0x7610, R19 ;  /* 0x0000761000137816 */ /* 0x000fe20000000013 */
[----:B------:R-:W-:Y:S01]  /*1ca0*/  IMAD.MOV.U32 R13, RZ, RZ, -0x340d631c ;  /* 0xcbf29ce4ff0d7424 */ /* 0x000fe200078e00ff */
[----:B------:R-:W-:Y:S02]  /*1cb0*/  MOV R16, 0x84222325 ;  /* 0x8422232500107802 */ /* 0x000fe40000000f00 */
[----:B------:R-:W-:-:S07]  /*1cc0*/  MOV R0, R1 ;  /* 0x0000000100007202 */ /* 0x000fce0000000f00 */
.L_x_20:
[----:B------:R-:W-:Y:S02]  /*1cd0*/  LOP3.LUT R16, R16, 0xff, R19, 0x78, !PT ;  /* 0x000000ff10107812 */ /* 0x000fe400078e7813 */
[----:B------:R0:W2:Y:S01]  /*1ce0*/  LDL.U8 R19, [R0+0x1] ;  /* 0x0000010000137983 */ /* 0x0000a20000100000 */
[----:B------:R-:W-:-:S04]  /*1cf0*/  IMAD R13, R13, 0x1b3, RZ ;  /* 0x000001b30d0d7824 */ /* 0x000fc800078e02ff */
[C---:B------:R-:W-:Y:S02]  /*1d00*/  IMAD R13, R16.reuse, 0x100, R13 ;  /* 0x00000100100d7824 */ /* 0x040fe400078e020d */
[----:B------:R-:W-:Y:S01]  /*1d10*/  IMAD.WIDE.U32 R16, R16, 0x1b3, RZ ;  /* 0x000001b310107825 */ /* 0x000fe200078e00ff */
[----:B0-----:R-:W-:-:S03]  /*1d20*/  IADD3 R0, PT, PT, R0, 0x1, RZ ;  /* 0x0000000100007810 */ /* 0x001fc60007ffe0ff */
[----:B------:R-:W-:Y:S01]  /*1d30*/  IMAD.IADD R13, R17, 0x1, R13 ;  /* 0x00000001110d7824 */ /* 0x000fe200078e020d */
[----:B--2---:R-:W-:-:S13]  /*1d40*/  ISETP.NE.AND P0, PT, R19, RZ, PT ;  /* 0x000000ff1300720c */ /* 0x004fda0003f05270 */
[----:B------:R-:W-:Y:S05]  /*1d50*/  @P0 BRA `(.L_x_20) ;  /* 0xfffffffc00dc0947 */ /* 0x000fea000383ffff */
.L_x_19:
[----:B------:R-:W-:Y:S05]  /*1d60*/  BSYNC.RECONVERGENT B1 ;  /* 0x0000000000017941 */ /* 0x000fea0003800200 */
.L_x_18:
[----:B------:R-:W0:Y:S02]  /*1d70*/  LDCU.64 UR4, c[0x0][0x3a0] ;  /* 0x00007400ff0477ac */ /* 0x000e240008000a00 */
[----:B0-----:R-:W-:-:S04]  /*1d80*/  ISETP.NE.U32.AND P0, PT, R16, UR4, PT ;  /* 0x0000000410007c0c */ /* 0x001fc8000bf05070 */
[----:B------:R-:W-:-:S13]  /*1d90*/  ISETP.NE.AND.EX P0, PT, R13, UR5, PT, P0 ;  /* 0x000000050d007c0c */ /* 0x000fda000bf05300 */
[----:B------:R-:W-:Y:S05]  /*1da0*/  @!P0 BRA `(.L_x_7) ;  /* 0x0000000000288947 */ /* 0x000fea0003800000 */
[----:B------:R-:W0:Y:S01]  /*1db0*/  LDCU.64 UR4, c[0x0][0x388] ;  /* 0x00007100ff0477ac */ /* 0x000e220008000a00 */
[----:B------:R-:W-:-:S04]  /*1dc0*/  IADD3 R13, PT, PT, R11, 0x1, RZ ;  /* 0x000000010b0d7810 */ /* 0x000fc80007ffe0ff */
[----:B------:R-:W-:-:S05]  /*1dd0*/  IADD3 R24, P1, PT, R14, R13, RZ ;  /* 0x0000000d0e187210 */ /* 0x000fca0007f3e0ff */
[----:B------:R-:W-:Y:S01]  /*1de0*/  IMAD.X R23, RZ, RZ, R15, P1 ;  /* 0x000000ffff177224 */ /* 0x000fe200008e060f */
[----:B------:R-:W-:Y:S02]  /*1df0*/  ISETP.LT.U32.AND P1, PT, R11, 0x3e7, PT ;  /* 0x000003e70b00780c */ /* 0x000fe40003f21070 */
[----:B------:R-:W-:Y:S02]  /*1e00*/  MOV R11, R13 ;  /* 0x0000000d000b7202 */ /* 0x000fe40000000f00 */
[----:B0-----:R-:W-:-:S04]  /*1e10*/  ISETP.GE.U32.AND P0, PT, R24, UR4, PT ;  /* 0x0000000418007c0c */ /* 0x001fc8000bf06070 */
[----:B------:R-:W-:-:S13]  /*1e20*/  ISETP.GE.U32.AND.EX P0, PT, R23, UR5, PT, P0 ;  /* 0x0000000517007c0c */ /* 0x000fda000bf06100 */
[----:B------:R-:W-:Y:S05]  /*1e30*/  @!P0 BRA P1, `(.L_x_21) ;  /* 0xffffffe400c88947 */ /* 0x000fea000083ffff */
[----:B------:R-:W-:Y:S05]  /*1e40*/  EXIT ;  /* 0x000000000000794d */ /* 0x000fea0003800000 */
.L_x_7:
[----:B------:R-:W-:Y:S05]  /*1e50*/  BSYNC.RECONVERGENT B0 ;  /* 0x0000000000007941 */ /* 0x000fea0003800200 */
.L_x_0:
[----:B------:R-:W2:Y:S01]  /*1e60*/  LDCU UR5, c[0x0][0x3a8] ;  /* 0x00007500ff0577ac */ /* 0x000ea20008000800 */
[----:B0-----:R-:W0:Y:S01]  /*1e70*/  LDC.64 R4, c[0x0][0x390] ;  /* 0x0000e400ff047b82 */ /* 0x001e220000000a00 */
[----:B-1----:R-:W-:Y:S01]  /*1e80*/  IMAD.MOV.U32 R3, RZ, RZ, 0x1 ;  /* 0x00000001ff037424 */ /* 0x002fe200078e00ff */
[----:B--2---:R-:W-:-:S04]  /*1e90*/  ISETP.LE.AND P0, PT, RZ, UR5, PT ;  /* 0x00000005ff007c0c */ /* 0x004fc8000bf03270 */
[----:B0-----:R0:W-:Y:S09]  /*1ea0*/  STG.E desc[UR10][R4.64], R3 ;  /* 0x0000000304007986 */ /* 0x0011f2000c10190a */
[----:B------:R-:W-:Y:S05]  /*1eb0*/  @!P0 EXIT ;  /* 0x000000000000894d */ /* 0x000fea0003800000 */
[----:B------:R-:W-:Y:S01]  /*1ec0*/  UISETP.GE.U32.AND UP0, UPT, UR5, 0xf, UPT ;  /* 0x0000000f0500788c */ /* 0x000fe2000bf06070 */
[----:B------:R-:W-:Y:S01]  /*1ed0*/  HFMA2 R0, -RZ, RZ, 0, 0 ;  /* 0x00000000ff007431 */ /* 0x000fe200000001ff */
[----:B------:R-:W-:-:S04]  /*1ee0*/  UIADD3 UR4, UPT, UPT, UR5, 0x1, URZ ;  /* 0x0000000105047890 */ /* 0x000fc8000fffe0ff */
[----:B------:R-:W-:-:S06]  /*1ef0*/  ULOP3.LUT UR8, UR4, 0xf, URZ, 0xc0, !UPT ;  /* 0x0000000f04087892 */ /* 0x000fcc000f8ec0ff */
[----:B------:R-:W-:Y:S01]  /*1f00*/  ISETP.NE.AND P0, PT, RZ, UR8, PT ;  /* 0x00000008ff007c0c */ /* 0x000fe2000bf05270 */
[----:B------:R-:W-:-:S12]  /*1f10*/  BRA.U !UP0, `(.L_x_22) ;  /* 0x0000000108c47547 */ /* 0x000fd8000b800000 */
[----:B------:R-:W1:Y:S01]  /*1f20*/  LDCU.64 UR6, c[0x0][0x398] ;  /* 0x00007300ff0677ac */ /* 0x000e620008000a00 */
[----:B------:R-:W-:Y:S01]  /*1f30*/  VIADD R16, R1, 0x1b ;  /* 0x0000001b01107836 */ /* 0x000fe20000000000 */
[----:B------:R-:W-:-:S06]  /*1f40*/  ULOP3.LUT UR9, UR4, 0xfffffff0, URZ, 0xc0, !UPT ;  /* 0xfffffff004097892 */ /* 0x000fcc000f8ec0ff */
[----:B------:R-:W-:Y:S01]  /*1f50*/  MOV R0, UR9 ;  /* 0x0000000900007c02 */ /* 0x000fe20008000f00 */
[----:B-1----:R-:W-:-:S04]  /*1f60*/  UIADD3 UR5, UP0, UPT, UR6, 0x7, URZ ;  /* 0x0000000706057890 */ /* 0x002fc8000ff1e0ff */
[----:B------:R-:W-:Y:S02]  /*1f70*/  UIADD3.X UR6, UPT, UPT, URZ, UR7, URZ, UP0, !UPT ;  /* 0x00000007ff067290 */ /* 0x000fe400087fe4ff */
[----:B------:R-:W-:Y:S01]  /*1f80*/  IMAD.U32 R12, RZ, RZ, UR5 ;  /* 0x00000005ff0c7e24 */ /* 0x000fe2000f8e00ff */
[----:B------:R-:W-:-:S03]  /*1f90*/  UIADD3 UR7, UPT, UPT, -UR9, URZ, URZ ;  /* 0x000000ff09077290 */ /* 0x000fc6000fffe1ff */
[----:B------:R-:W-:-:S09]  /*1fa0*/  MOV R14, UR6 ;  /* 0x00000006000e7c02 */ /* 0x000fd20008000f00 */
.L_x_23:
[----:B01----:R-:W2:Y:S04]  /*1fb0*/  LDL.U8 R3, [R16+-0x7] ;  /* 0xfffff90010037983 */ /* 0x003ea80000100000 */
[----:B------:R-:W3:Y:S04]  /*1fc0*/  LDL.U8 R7, [R16+-0x6] ;  /* 0xfffffa0010077983 */ /* 0x000ee80000100000 */
[----:B------:R-:W4:Y:S04]  /*1fd0*/  LDL.U8 R9, [R16+-0x5] ;  /* 0xfffffb0010097983 */ /* 0x000f280000100000 */
[----:B------:R-:W5:Y:S04]  /*1fe0*/  LDL.U8 R11, [R16+-0x4] ;  /* 0xfffffc00100b7983 */ /* 0x000f680000100000 */
[----:B------:R-:W5:Y:S04]  /*1ff0*/  LDL.U8 R13, [R16+-0x3] ;  /* 0xfffffd00100d7983 */ /* 0x000f680000100000 */
[----:B------:R-:W5:Y:S04]  /*2000*/  LDL.U8 R15, [R16+-0x2] ;  /* 0xfffffe00100f7983 */ /* 0x000f680000100000 */
[----:B------:R-:W5:Y:S04]  /*2010*/  LDL.U8 R17, [R16+-0x1] ;  /* 0xffffff0010117983 */ /* 0x000f680000100000 */
[----:B------:R-:W5:Y:S04]  /*2020*/  LDL.U8 R19, [R16] ;  /* 0x0000000010137983 */ /* 0x000f680000100000 */
[----:B------:R-:W5:Y:S04]  /*2030*/  LDL.U8 R21, [R16+0x1] ;  /* 0x0000010010157983 */ /* 0x000f680000100000 */
[----:B------:R-:W5:Y:S04]  /*2040*/  LDL.U8 R23, [R16+0x2] ;  /* 0x0000020010177983 */ /* 0x000f680000100000 */
[----:B------:R-:W5:Y:S04]  /*2050*/  LDL.U8 R25, [R16+0x3] ;  /* 0x0000030010197983 */ /* 0x000f680000100000 */
[----:B------:R-:W5:Y:S04]  /*2060*/  LDL.U8 R27, [R16+0x4] ;  /* 0x00000400101b7983 */ /* 0x000f680000100000 */
[----:B------:R-:W5:Y:S04]  /*2070*/  LDL.U8 R29, [R16+0x5] ;  /* 0x00000500101d7983 */ /* 0x000f680000100000 */
[----:B------:R-:W5:Y:S04]  /*2080*/  LDL.U8 R6, [R16+0x6] ;  /* 0x0000060010067983 */ /* 0x000f680000100000 */
[----:B------:R-:W5:Y:S04]  /*2090*/  LDL.U8 R8, [R16+0x7] ;  /* 0x0000070010087983 */ /* 0x000f680000100000 */
[----:B------:R0:W5:Y:S01]  /*20a0*/  LDL.U8 R10, [R16+0x8] ;  /* 0x00000800100a7983 */ /* 0x0001620000100000 */
[----:B------:R-:W-:Y:S01]  /*20b0*/  IMAD.MOV.U32 R4, RZ, RZ, R12 ;  /* 0x000000ffff047224 */ /* 0x000fe200078e000c */
[----:B------:R-:W-:Y:S01]  /*20c0*/  MOV R5, R14 ;  /* 0x0000000e00057202 */ /* 0x000fe20000000f00 */
[----:B------:R-:W-:-:S03]  /*20d0*/  UIADD3 UR7, UPT, UPT, UR7, 0x10, URZ ;  /* 0x0000001007077890 */ /* 0x000fc6000fffe0ff */
[----:B------:R-:W-:Y:S01]  /*20e0*/  IADD3 R12, P1, PT, R4, 0x10, RZ ;  /* 0x00000010040c7810 */ /* 0x000fe20007f3e0ff */
[----:B------:R-:W-:Y:S01]  /*20f0*/  UISETP.NE.AND UP0, UPT, UR7, URZ, UPT ;  /* 0x000000ff0700728c */ /* 0x000fe2000bf05270 */
[----:B0-----:R-:W-:-:S03]  /*2100*/  IADD3 R16, PT, PT, R16, 0x10, RZ ;  /* 0x0000001010107810 */ /* 0x001fc60007ffe0ff */
[----:B------:R-:W-:Y:S01]  /*2110*/  IMAD.X R14, RZ, RZ, R5, P1 ;  /* 0x000000ffff0e7224 */ /* 0x000fe200008e0605 */
[----:B--2---:R1:W-:Y:S04]  /*2120*/  STG.E.U8 desc[UR10][R4.64+-0x7], R3 ;  /* 0xfffff90304007986 */ /* 0x0043e8000c10110a */
[----:B---3--:R1:W-:Y:S04]  /*2130*/  STG.E.U8 desc[UR10][R4.64+-0x6], R7 ;  /* 0xfffffa0704007986 */ /* 0x0083e8000c10110a */
[----:B----4-:R1:W-:Y:S04]  /*2140*/  STG.E.U8 desc[UR10][R4.64+-0x5], R9 ;  /* 0xfffffb0904007986 */ /* 0x0103e8000c10110a */
[----:B-----5:R1:W-:Y:S04]  /*2150*/  STG.E.U8 desc[UR10][R4.64+-0x4], R11 ;  /* 0xfffffc0b04007986 */ /* 0x0203e8000c10110a */
[----:B------:R1:W-:Y:S04]  /*2160*/  STG.E.U8 desc[UR10][R4.64+-0x3], R13 ;  /* 0xfffffd0d04007986 */ /* 0x0003e8000c10110a */
        /* <DEDUP_REMOVED lines=10> */
[----:B------:R1:W-:Y:S01]  /*2210*/  STG.E.U8 desc[UR10][R4.64+0x8], R10 ;  /* 0x0000080a04007986 */ /* 0x0003e2000c10110a */
[----:B------:R-:W-:Y:S05]  /*2220*/  BRA.U UP0, `(.L_x_23) ;  /* 0xfffffffd00607547 */ /* 0x000fea000b83ffff */
.L_x_22:
[----:B------:R-:W-:Y:S05]  /*2230*/  @!P0 EXIT ;  /* 0x000000000000894d */ /* 0x000fea0003800000 */
[----:B------:R-:W-:Y:S02]  /*2240*/  UISETP.GE.U32.AND UP0, UPT, UR8, 0x8, UPT ;  /* 0x000000080800788c */ /* 0x000fe4000bf06070 */
[----:B------:R-:W-:-:S06]  /*2250*/  ULOP3.LUT UR5, UR4, 0x7, URZ, 0xc0, !UPT ;  /* 0x0000000704057892 */ /* 0x000fcc000f8ec0ff */
[----:B------:R-:W-:Y:S01]  /*2260*/  ISETP.NE.AND P0, PT, RZ, UR5, PT ;  /* 0x00000005ff007c0c */ /* 0x000fe2000bf05270 */
[----:B------:R-:W-:-:S12]  /*2270*/  BRA.U !UP0, `(.L_x_24) ;  /* 0x0000000108547547 */ /* 0x000fd8000b800000 */
[----:B-1----:R-:W-:Y:S01]  /*2280*/  IMAD.IADD R6, R1, 0x1, R0 ;  /* 0x0000000101067824 */ /* 0x002fe200078e0200 */
[----:B------:R-:W1:Y:S04]  /*2290*/  LDCU.64 UR6, c[0x0][0x398] ;  /* 0x00007300ff0677ac */ /* 0x000e680008000a00 */
[----:B0-----:R-:W2:Y:S04]  /*22a0*/  LDL.U8 R3, [R6+0x14] ;  /* 0x0000140006037983 */ /* 0x001ea80000100000 */
[----:B------:R-:W3:Y:S04]  /*22b0*/  LDL.U8 R7, [R6+0x15] ;  /* 0x0000150006077983 */ /* 0x000ee80000100000 */
[----:B------:R-:W4:Y:S04]  /*22c0*/  LDL.U8 R9, [R6+0x16] ;  /* 0x0000160006097983 */ /* 0x000f280000100000 */
[----:B------:R-:W5:Y:S04]  /*22d0*/  LDL.U8 R11, [R6+0x17] ;  /* 0x00001700060b7983 */ /* 0x000f680000100000 */
[----:B------:R-:W5:Y:S04]  /*22e0*/  LDL.U8 R13, [R6+0x18] ;  /* 0x00001800060d7983 */ /* 0x000f680000100000 */
[----:B------:R-:W5:Y:S04]  /*22f0*/  LDL.U8 R15, [R6+0x19] ;  /* 0x00001900060f7983 */ /* 0x000f680000100000 */
[----:B------:R-:W5:Y:S04]  /*2300*/  LDL.U8 R17, [R6+0x1a] ;  /* 0x00001a0006117983 */ /* 0x000f680000100000 */
[----:B------:R-:W5:Y:S01]  /*2310*/  LDL.U8 R19, [R6+0x1b] ;  /* 0x00001b0006137983 */ /* 0x000f620000100000 */
[C---:B-1----:R-:W-:Y:S01]  /*2320*/  IADD3 R4, P1, PT, R0.reuse, UR6, RZ ;  /* 0x0000000600047c10 */ /* 0x042fe2000ff3e0ff */
[----:B------:R-:W-:-:S03]  /*2330*/  VIADD R0, R0, 0x8 ;  /* 0x0000000800007836 */ /* 0x000fc60000000000 */
[----:B------:R-:W-:-:S05]  /*2340*/  IADD3.X R5, PT, PT, RZ, UR7, RZ, P1, !PT ;  /* 0x00000007ff057c10 */ /* 0x000fca0008ffe4ff */
[----:B--2---:R2:W-:Y:S04]  /*2350*/  STG.E.U8 desc[UR10][R4.64], R3 ;  /* 0x0000000304007986 */ /* 0x0045e8000c10110a */
[----:B---3--:R2:W-:Y:S04]  /*2360*/  STG.E.U8 desc[UR10][R4.64+0x1], R7 ;  /* 0x0000010704007986 */ /* 0x0085e8000c10110a */
[----:B----4-:R2:W-:Y:S04]  /*2370*/  STG.E.U8 desc[UR10][R4.64+0x2], R9 ;  /* 0x0000020904007986 */ /* 0x0105e8000c10110a */
[----:B-----5:R2:W-:Y:S04]  /*2380*/  STG.E.U8 desc[UR10][R4.64+0x3], R11 ;  /* 0x0000030b04007986 */ /* 0x0205e8000c10110a */
[----:B------:R2:W-:Y:S04]  /*2390*/  STG.E.U8 desc[UR10][R4.64+0x4], R13 ;  /* 0x0000040d04007986 */ /* 0x0005e8000c10110a */
[----:B------:R2:W-:Y:S04]  /*23a0*/  STG.E.U8 desc[UR10][R4.64+0x5], R15 ;  /* 0x0000050f04007986 */ /* 0x0005e8000c10110a */
[----:B------:R2:W-:Y:S04]  /*23b0*/  STG.E.U8 desc[UR10][R4.64+0x6], R17 ;  /* 0x0000061104007986 */ /* 0x0005e8000c10110a */
[----:B------:R2:W-:Y:S02]  /*23c0*/  STG.E.U8 desc[UR10][R4.64+0x7], R19 ;  /* 0x0000071304007986 */ /* 0x0005e4000c10110a */
.L_x_24:
[----:B------:R-:W-:Y:S05]  /*23d0*/  @!P0 EXIT ;  /* 0x000000000000894d */ /* 0x000fea0003800000 */
[----:B------:R-:W-:Y:S02]  /*23e0*/  UISETP.GE.U32.AND UP0, UPT, UR5, 0x4, UPT ;  /* 0x000000040500788c */ /* 0x000fe4000bf06070 */
[----:B------:R-:W-:-:S06]  /*23f0*/  ULOP3.LUT UR4, UR4, 0x3, URZ, 0xc0, !UPT ;  /* 0x0000000304047892 */ /* 0x000fcc000f8ec0ff */
[----:B------:R-:W-:Y:S01]  /*2400*/  ISETP.NE.AND P0, PT, RZ, UR4, PT ;  /* 0x00000004ff007c0c */ /* 0x000fe2000bf05270 */
[----:B------:R-:W-:-:S12]  /*2410*/  BRA.U !UP0, `(.L_x_25) ;  /* 0x0000000108347547 */ /* 0x000fd8000b800000 */
[----:B012---:R-:W-:Y:S01]  /*2420*/  IADD3 R3, PT, PT, R1, R0, RZ ;  /* 0x0000000001037210 */ /* 0x007fe20007ffe0ff */
[----:B------:R-:W0:Y:S04]  /*2430*/  LDCU.64 UR6, c[0x0][0x398] ;  /* 0x00007300ff0677ac */ /* 0x000e280008000a00 */
[----:B------:R-:W2:Y:S04]  /*2440*/  LDL.U8 R7, [R3+0x14] ;  /* 0x0000140003077983 */ /* 0x000ea80000100000 */
[----:B------:R-:W3:Y:S04]  /*2450*/  LDL.U8 R9, [R3+0x15] ;  /* 0x0000150003097983 */ /* 0x000ee80000100000 */
[----:B------:R-:W4:Y:S04]  /*2460*/  LDL.U8 R11, [R3+0x16] ;  /* 0x00001600030b7983 */ /* 0x000f280000100000 */
[----:B------:R-:W5:Y:S01]  /*2470*/  LDL.U8 R13, [R3+0x17] ;  /* 0x00001700030d7983 */ /* 0x000f620000100000 */
[----:B0-----:R-:W-:-:S02]  /*2480*/  IADD3 R4, P1, PT, R0, UR6, RZ ;  /* 0x0000000600047c10 */ /* 0x001fc4000ff3e0ff */
[----:B------:R-:W-:-:S03]  /*2490*/  IADD3 R0, PT, PT, R0, 0x4, RZ ;  /* 0x0000000400007810 */ /* 0x000fc60007ffe0ff */
[----:B------:R-:W-:-:S05]  /*24a0*/  IMAD.X R5, RZ, RZ, UR7, P1 ;  /* 0x00000007ff057e24 */ /* 0x000fca00088e06ff */
[----:B--2---:R0:W-:Y:S04]  /*24b0*/  STG.E.U8 desc[UR10][R4.64], R7 ;  /* 0x0000000704007986 */ /* 0x0041e8000c10110a */
[----:B---3--:R0:W-:Y:S04]  /*24c0*/  STG.E.U8 desc[UR10][R4.64+0x1], R9 ;  /* 0x0000010904007986 */ /* 0x0081e8000c10110a */
[----:B----4-:R0:W-:Y:S04]  /*24d0*/  STG.E.U8 desc[UR10][R4.64+0x2], R11 ;  /* 0x0000020b04007986 */ /* 0x0101e8000c10110a */
[----:B-----5:R0:W-:Y:S02]  /*24e0*/  STG.E.U8 desc[UR10][R4.64+0x3], R13 ;  /* 0x0000030d04007986 */ /* 0x0201e4000c10110a */
.L_x_25:
[----:B------:R-:W-:Y:S05]  /*24f0*/  @!P0 EXIT ;  /* 0x000000000000894d */ /* 0x000fea0003800000 */
[----:B------:R-:W0:Y:S01]  /*2500*/  LDCU.64 UR6, c[0x0][0x398] ;  /* 0x00007300ff0677ac */ /* 0x000e220008000a00 */
[----:B------:R-:W-:Y:S01]  /*2510*/  UIADD3 UR4, UPT, UPT, -UR4, URZ, URZ ;  /* 0x000000ff04047290 */ /* 0x000fe2000fffe1ff */
[C---:B012---:R-:W-:Y:S01]  /*2520*/  IADD3 R4, P0, PT, R0.reuse, UR6, RZ ;  /* 0x0000000600047c10 */ /* 0x047fe2000ff1e0ff */
[----:B------:R-:W-:-:S03]  /*2530*/  IMAD.IADD R0, R0, 0x1, R2 ;  /* 0x0000000100007824 */ /* 0x000fc600078e0202 */
[----:B------:R-:W-:-:S09]  /*2540*/  IADD3.X R7, PT, PT, RZ, UR7, RZ, P0, !PT ;  /* 0x00000007ff077c10 */ /* 0x000fd200087fe4ff */
.L_x_26:
[----:B0-----:R0:W2:Y:S01]  /*2550*/  LDL.U8 R5, [R0] ;  /* 0x0000000000057983 */ /* 0x0010a20000100000 */
[----:B------:R-:W-:Y:S01]  /*2560*/  IMAD.MOV.U32 R2, RZ, RZ, R4 ;  /* 0x000000ffff027224 */ /* 0x000fe200078e0004 */
[----:B------:R-:W-:Y:S01]  /*2570*/  MOV R3, R7 ;  /* 0x0000000700037202 */ /* 0x000fe20000000f00 */
[----:B------:R-:W-:Y:S01]  /*2580*/  UIADD3 UR4, UPT, UPT, UR4, 0x1, URZ ;  /* 0x0000000104047890 */ /* 0x000fe2000fffe0ff */
[----:B------:R-:W-:-:S03]  /*2590*/  IADD3 R4, P0, PT, R4, 0x1, RZ ;  /* 0x0000000104047810 */ /* 0x000fc60007f1e0ff */
[----:B------:R-:W-:Y:S01]  /*25a0*/  UISETP.NE.AND UP0, UPT, UR4, URZ, UPT ;  /* 0x000000ff0400728c */ /* 0x000fe2000bf05270 */
[----:B0-----:R-:W-:Y:S01]  /*25b0*/  VIADD R0, R0, 0x1 ;  /* 0x0000000100007836 */ /* 0x001fe20000000000 */
[----:B------:R-:W-:Y:S01]  /*25c0*/  IADD3.X R7, PT, PT, RZ, R7, RZ, P0, !PT ;  /* 0x00000007ff077210 */ /* 0x000fe200007fe4ff */
[----:B--2---:R0:W-:Y:S06]  /*25d0*/  STG.E.U8 desc[UR10][R2.64], R5 ;  /* 0x0000000502007986 */ /* 0x0041ec000c10110a */
[----:B------:R-:W-:Y:S05]  /*25e0*/  BRA.U UP0, `(.L_x_26) ;  /* 0xfffffffd00d87547 */ /* 0x000fea000b83ffff */
[----:B------:R-:W-:Y:S05]  /*25f0*/  EXIT ;  /* 0x000000000000794d */ /* 0x000fea0003800000 */
.L_x_27:
[----:B------:R-:W-:-:S00]  /*2600*/  BRA `(.L_x_27) ;  /* 0xfffffffc00fc7947 */ /* 0x000fc0000383ffff */
[----:B------:R-:W-:-:S00]  /*2610*/  NOP ;  /* 0x0000000000007918 */ /* 0x000fc00000000000 */
        /* <DEDUP_REMOVED lines=14> */
.L_x_28:


//--------------------- .nv.shared.reserved.0     --------------------------
	.section	.nv.shared.reserved.0,"aw",@nobits
	.weak		__nv_reservedSMEM_offset_0_alias
	.size		__nv_reservedSMEM_offset_0_alias, 0, 64
	.other		__nv_reservedSMEM_offset_0_alias,@"STO_CUDA_RESERVED_SHARED STV_DEFAULT"
__nv_reservedSMEM_offset_0_alias:
	.zero		0
	.zero		64


//--------------------- .nv.constant0._Z18brute_force_kernelyyPiPcyiS0_ --------------------------
	.section	.nv.constant0._Z18brute_force_kernelyyPiPcyiS0_,"a",@progbits
	.sectionflags	@""
	.align	4
.nv.constant0._Z18brute_force_kernelyyPiPcyiS0_:
	.zero		952


//--------------------- SYMBOLS --------------------------

	.type		.nv.reservedSmem.offset0,@object
	.size		.nv.reservedSmem.offset0,0x4
